//
// Generated by NVIDIA NVVM Compiler
//
// Compiler Build ID: CL-36424714
// Cuda compilation tools, release 13.0, V13.0.88
// Based on NVVM 20.0.0
//

.version 9.0
.target sm_100
.address_size 64

	// .globl	_Z26compute_pattern_lls_kernelPKiS0_Pdi
.const .align 8 .b8 d_tree[22592];

.visible .entry _Z26compute_pattern_lls_kernelPKiS0_Pdi(
	.param .u64 .ptr .align 1 _Z26compute_pattern_lls_kernelPKiS0_Pdi_param_0,
	.param .u64 .ptr .align 1 _Z26compute_pattern_lls_kernelPKiS0_Pdi_param_1,
	.param .u64 .ptr .align 1 _Z26compute_pattern_lls_kernelPKiS0_Pdi_param_2,
	.param .u32 _Z26compute_pattern_lls_kernelPKiS0_Pdi_param_3
)
{
	.local .align 16 .b8 	__local_depot0[145536];
	.reg .b64 	%SP;
	.reg .b64 	%SPL;
	.reg .pred 	%p<157>;
	.reg .b32 	%r<391>;
	.reg .b32 	%f<3>;
	.reg .b64 	%rd<205>;
	.reg .b64 	%fd<1492>;

	mov.u64 	%SPL, __local_depot0;
	ld.param.u64 	%rd39, [_Z26compute_pattern_lls_kernelPKiS0_Pdi_param_0];
	ld.param.u32 	%r134, [_Z26compute_pattern_lls_kernelPKiS0_Pdi_param_3];
	add.u64 	%rd1, %SPL, 0;
	add.u64 	%rd2, %SPL, 32768;
	add.u64 	%rd3, %SPL, 40960;
	add.u64 	%rd4, %SPL, 122880;
	add.u64 	%rd5, %SPL, 124928;
	add.u64 	%rd6, %SPL, 145408;
	mov.u32 	%r135, %ctaid.x;
	mov.u32 	%r136, %ntid.x;
	mov.u32 	%r137, %tid.x;
	mad.lo.s32 	%r1, %r135, %r136, %r137;
	setp.ge.s32 	%p2, %r1, %r134;
	@%p2 bra 	$L__BB0_208;
	ld.const.u32 	%r2, [d_tree];
	ld.const.u32 	%r3, [d_tree+8];
	setp.lt.s32 	%p3, %r2, 1;
	@%p3 bra 	$L__BB0_13;
	ld.const.f64 	%fd644, [d_tree+22584];
	neg.f64 	%fd1, %fd644;
	ld.const.f64 	%fd2, [d_tree+22552];
	ld.const.f64 	%fd3, [d_tree+22560];
	ld.const.f64 	%fd4, [d_tree+22568];
	ld.const.f64 	%fd5, [d_tree+22576];
	cvta.to.global.u64 	%rd7, %rd39;
	mul.lo.s32 	%r139, %r3, %r1;
	cvt.s64.s32 	%rd8, %r139;
	mov.b32 	%r344, 0;
	mov.u64 	%rd48, d_tree;
$L__BB0_3:
	mul.wide.u32 	%rd47, %r344, 4;
	add.s64 	%rd49, %rd48, %rd47;
	ld.const.u32 	%r140, [%rd49+1040];
	cvt.s64.s32 	%rd9, %r140;
	mul.wide.s32 	%rd50, %r140, 8;
	add.s64 	%rd51, %rd48, %rd50;
	ld.const.f64 	%fd645, [%rd51+18456];
	mul.f64 	%fd7, %fd645, %fd1;
	fma.rn.f64 	%fd646, %fd7, 0d3FF71547652B82FE, 0d4338000000000000;
	{
	.reg .b32 %temp; 
	mov.b64 	{%r5, %temp}, %fd646;
	}
	mov.f64 	%fd647, 0dC338000000000000;
	add.rn.f64 	%fd648, %fd646, %fd647;
	fma.rn.f64 	%fd649, %fd648, 0dBFE62E42FEFA39EF, %fd7;
	fma.rn.f64 	%fd650, %fd648, 0dBC7ABC9E3B39803F, %fd649;
	fma.rn.f64 	%fd651, %fd650, 0d3E5ADE1569CE2BDF, 0d3E928AF3FCA213EA;
	fma.rn.f64 	%fd652, %fd651, %fd650, 0d3EC71DEE62401315;
	fma.rn.f64 	%fd653, %fd652, %fd650, 0d3EFA01997C89EB71;
	fma.rn.f64 	%fd654, %fd653, %fd650, 0d3F2A01A014761F65;
	fma.rn.f64 	%fd655, %fd654, %fd650, 0d3F56C16C1852B7AF;
	fma.rn.f64 	%fd656, %fd655, %fd650, 0d3F81111111122322;
	fma.rn.f64 	%fd657, %fd656, %fd650, 0d3FA55555555502A1;
	fma.rn.f64 	%fd658, %fd657, %fd650, 0d3FC5555555555511;
	fma.rn.f64 	%fd659, %fd658, %fd650, 0d3FE000000000000B;
	fma.rn.f64 	%fd660, %fd659, %fd650, 0d3FF0000000000000;
	fma.rn.f64 	%fd661, %fd660, %fd650, 0d3FF0000000000000;
	{
	.reg .b32 %temp; 
	mov.b64 	{%r6, %temp}, %fd661;
	}
	{
	.reg .b32 %temp; 
	mov.b64 	{%temp, %r7}, %fd661;
	}
	shl.b32 	%r141, %r5, 20;
	add.s32 	%r142, %r141, %r7;
	mov.b64 	%fd1203, {%r6, %r142};
	{
	.reg .b32 %temp; 
	mov.b64 	{%temp, %r143}, %fd7;
	}
	mov.b32 	%f2, %r143;
	abs.f32 	%f1, %f2;
	setp.lt.f32 	%p4, %f1, 0f4086232B;
	@%p4 bra 	$L__BB0_6;
	setp.lt.f64 	%p5, %fd7, 0d0000000000000000;
	add.f64 	%fd662, %fd7, 0d7FF0000000000000;
	selp.f64 	%fd1203, 0d0000000000000000, %fd662, %p5;
	setp.geu.f32 	%p6, %f1, 0f40874800;
	@%p6 bra 	$L__BB0_6;
	shr.u32 	%r144, %r5, 31;
	add.s32 	%r145, %r5, %r144;
	shr.s32 	%r146, %r145, 1;
	shl.b32 	%r147, %r146, 20;
	add.s32 	%r148, %r7, %r147;
	mov.b64 	%fd663, {%r6, %r148};
	sub.s32 	%r149, %r5, %r146;
	shl.b32 	%r150, %r149, 20;
	add.s32 	%r151, %r150, 1072693248;
	mov.b32 	%r152, 0;
	mov.b64 	%fd664, {%r152, %r151};
	mul.f64 	%fd1203, %fd664, %fd663;
$L__BB0_6:
	cvt.u32.u64 	%r8, %rd9;
	mov.f64 	%fd665, 0d3FF0000000000000;
	sub.f64 	%fd666, %fd665, %fd1203;
	mul.f64 	%fd12, %fd666, %fd2;
	add.f64 	%fd1204, %fd1203, %fd12;
	mul.f64 	%fd14, %fd666, %fd3;
	st.local.v2.f64 	[%rd6], {%fd1204, %fd14};
	mul.f64 	%fd15, %fd666, %fd4;
	mul.f64 	%fd16, %fd666, %fd5;
	st.local.v2.f64 	[%rd6+16], {%fd15, %fd16};
	add.f64 	%fd17, %fd1203, %fd14;
	st.local.v2.f64 	[%rd6+32], {%fd12, %fd17};
	st.local.v2.f64 	[%rd6+48], {%fd15, %fd16};
	st.local.v2.f64 	[%rd6+64], {%fd12, %fd14};
	add.f64 	%fd18, %fd1203, %fd15;
	st.local.v2.f64 	[%rd6+80], {%fd18, %fd16};
	st.local.v2.f64 	[%rd6+96], {%fd12, %fd14};
	add.f64 	%fd19, %fd1203, %fd16;
	st.local.v2.f64 	[%rd6+112], {%fd15, %fd19};
	setp.ge.s32 	%p7, %r8, %r3;
	mov.b32 	%r345, -1;
	@%p7 bra 	$L__BB0_8;
	add.s64 	%rd52, %rd9, %rd8;
	shl.b64 	%rd53, %rd52, 2;
	add.s64 	%rd54, %rd7, %rd53;
	ld.global.u32 	%r345, [%rd54];
$L__BB0_8:
	setp.lt.s32 	%p8, %r8, %r3;
	setp.lt.s32 	%p9, %r345, 4;
	and.pred  	%p1, %p8, %p9;
	mul.wide.u32 	%rd55, %r345, 8;
	add.s64 	%rd10, %rd6, %rd55;
	not.pred 	%p10, %p1;
	@%p10 bra 	$L__BB0_11;
	setp.ne.s32 	%p11, %r345, 0;
	mov.f64 	%fd1204, 0d0000000000000000;
	@%p11 bra 	$L__BB0_11;
	ld.local.f64 	%fd1204, [%rd10];
$L__BB0_11:
	mul.wide.u32 	%rd56, %r344, 128;
	add.s64 	%rd11, %rd1, %rd56;
	st.local.f64 	[%rd11], %fd1204;
	@%p1 bra 	$L__BB0_17;
	st.local.f64 	[%rd11+8], %fd14;
	bra.uni 	$L__BB0_20;
$L__BB0_13:
	ld.const.u32 	%r154, [d_tree+16400];
	setp.lt.s32 	%p28, %r154, 1;
	@%p28 bra 	$L__BB0_91;
	mov.b32 	%r156, 1127219200;
	mov.b32 	%r157, -2147483648;
	mov.b64 	%fd6, {%r157, %r156};
	mov.b32 	%r346, 0;
	mov.u64 	%rd67, d_tree;
$L__BB0_15:
	mul.wide.u32 	%rd66, %r346, 8;
	add.s64 	%rd68, %rd67, %rd66;
	ld.const.u32 	%r158, [%rd68+14356];
	mul.wide.s32 	%rd69, %r158, 128;
	add.s64 	%rd70, %rd1, %rd69;
	ld.local.v2.f64 	{%fd1271, %fd1270}, [%rd70];
	ld.local.v2.f64 	{%fd1269, %fd1268}, [%rd70+16];
	ld.local.v2.f64 	{%fd1267, %fd1266}, [%rd70+32];
	ld.local.v2.f64 	{%fd1265, %fd1264}, [%rd70+48];
	ld.local.v2.f64 	{%fd1263, %fd1262}, [%rd70+64];
	ld.local.v2.f64 	{%fd1261, %fd1260}, [%rd70+80];
	ld.local.v2.f64 	{%fd1259, %fd1258}, [%rd70+96];
	ld.local.v2.f64 	{%fd1257, %fd1256}, [%rd70+112];
	mul.wide.s32 	%rd71, %r158, 4;
	add.s64 	%rd72, %rd67, %rd71;
	add.s64 	%rd12, %rd72, 13328;
	ld.const.u32 	%r159, [%rd72+13328];
	setp.gt.s32 	%p29, %r159, 0;
	@%p29 bra 	$L__BB0_96;
	ld.const.u32 	%r352, [%rd12+-12288];
	mov.f64 	%fd1272, 0d0000000000000000;
	bra.uni 	$L__BB0_108;
$L__BB0_17:
	setp.ne.s32 	%p12, %r345, 1;
	mov.f64 	%fd1205, 0d0000000000000000;
	@%p12 bra 	$L__BB0_19;
	ld.local.f64 	%fd1205, [%rd10];
$L__BB0_19:
	st.local.f64 	[%rd11+8], %fd1205;
$L__BB0_20:
	@%p1 bra 	$L__BB0_22;
	st.local.f64 	[%rd11+16], %fd15;
	bra.uni 	$L__BB0_25;
$L__BB0_22:
	setp.ne.s32 	%p13, %r345, 2;
	mov.f64 	%fd1206, 0d0000000000000000;
	@%p13 bra 	$L__BB0_24;
	ld.local.f64 	%fd1206, [%rd10];
$L__BB0_24:
	st.local.f64 	[%rd11+16], %fd1206;
$L__BB0_25:
	@%p1 bra 	$L__BB0_27;
	st.local.f64 	[%rd11+24], %fd16;
	bra.uni 	$L__BB0_30;
$L__BB0_27:
	setp.ne.s32 	%p14, %r345, 3;
	mov.f64 	%fd1207, 0d0000000000000000;
	@%p14 bra 	$L__BB0_29;
	ld.local.f64 	%fd1207, [%rd10];
$L__BB0_29:
	st.local.f64 	[%rd11+24], %fd1207;
$L__BB0_30:
	@%p1 bra 	$L__BB0_32;
	st.local.f64 	[%rd11+32], %fd12;
	bra.uni 	$L__BB0_35;
$L__BB0_32:
	setp.ne.s32 	%p15, %r345, 0;
	mov.f64 	%fd1208, 0d0000000000000000;
	@%p15 bra 	$L__BB0_34;
	ld.local.f64 	%fd1208, [%rd10+32];
$L__BB0_34:
	st.local.f64 	[%rd11+32], %fd1208;
$L__BB0_35:
	@%p1 bra 	$L__BB0_37;
	st.local.f64 	[%rd11+40], %fd17;
	bra.uni 	$L__BB0_40;
$L__BB0_37:
	setp.ne.s32 	%p16, %r345, 1;
	mov.f64 	%fd1209, 0d0000000000000000;
	@%p16 bra 	$L__BB0_39;
	ld.local.f64 	%fd1209, [%rd10+32];
$L__BB0_39:
	st.local.f64 	[%rd11+40], %fd1209;
$L__BB0_40:
	@%p1 bra 	$L__BB0_42;
	st.local.f64 	[%rd11+48], %fd15;
	bra.uni 	$L__BB0_45;
$L__BB0_42:
	setp.ne.s32 	%p17, %r345, 2;
	mov.f64 	%fd1210, 0d0000000000000000;
	@%p17 bra 	$L__BB0_44;
	ld.local.f64 	%fd1210, [%rd10+32];
$L__BB0_44:
	st.local.f64 	[%rd11+48], %fd1210;
$L__BB0_45:
	@%p1 bra 	$L__BB0_47;
	st.local.f64 	[%rd11+56], %fd16;
	bra.uni 	$L__BB0_50;
$L__BB0_47:
	setp.ne.s32 	%p18, %r345, 3;
	mov.f64 	%fd1211, 0d0000000000000000;
	@%p18 bra 	$L__BB0_49;
	ld.local.f64 	%fd1211, [%rd10+32];
$L__BB0_49:
	st.local.f64 	[%rd11+56], %fd1211;
$L__BB0_50:
	@%p1 bra 	$L__BB0_52;
	st.local.f64 	[%rd11+64], %fd12;
	bra.uni 	$L__BB0_55;
$L__BB0_52:
	setp.ne.s32 	%p19, %r345, 0;
	mov.f64 	%fd1212, 0d0000000000000000;
	@%p19 bra 	$L__BB0_54;
	ld.local.f64 	%fd1212, [%rd10+64];
$L__BB0_54:
	st.local.f64 	[%rd11+64], %fd1212;
$L__BB0_55:
	@%p1 bra 	$L__BB0_57;
	st.local.f64 	[%rd11+72], %fd14;
	bra.uni 	$L__BB0_60;
$L__BB0_57:
	setp.ne.s32 	%p20, %r345, 1;
	mov.f64 	%fd1213, 0d0000000000000000;
	@%p20 bra 	$L__BB0_59;
	ld.local.f64 	%fd1213, [%rd10+64];
$L__BB0_59:
	st.local.f64 	[%rd11+72], %fd1213;
$L__BB0_60:
	@%p1 bra 	$L__BB0_62;
	st.local.f64 	[%rd11+80], %fd18;
	bra.uni 	$L__BB0_65;
$L__BB0_62:
	setp.ne.s32 	%p21, %r345, 2;
	mov.f64 	%fd1214, 0d0000000000000000;
	@%p21 bra 	$L__BB0_64;
	ld.local.f64 	%fd1214, [%rd10+64];
$L__BB0_64:
	st.local.f64 	[%rd11+80], %fd1214;
$L__BB0_65:
	@%p1 bra 	$L__BB0_67;
	st.local.f64 	[%rd11+88], %fd16;
	bra.uni 	$L__BB0_70;
$L__BB0_67:
	setp.ne.s32 	%p22, %r345, 3;
	mov.f64 	%fd1215, 0d0000000000000000;
	@%p22 bra 	$L__BB0_69;
	ld.local.f64 	%fd1215, [%rd10+64];
$L__BB0_69:
	st.local.f64 	[%rd11+88], %fd1215;
$L__BB0_70:
	@%p1 bra 	$L__BB0_72;
	st.local.f64 	[%rd11+96], %fd12;
	bra.uni 	$L__BB0_75;
$L__BB0_72:
	setp.ne.s32 	%p23, %r345, 0;
	mov.f64 	%fd1216, 0d0000000000000000;
	@%p23 bra 	$L__BB0_74;
	ld.local.f64 	%fd1216, [%rd10+96];
$L__BB0_74:
	st.local.f64 	[%rd11+96], %fd1216;
$L__BB0_75:
	@%p1 bra 	$L__BB0_77;
	st.local.f64 	[%rd11+104], %fd14;
	bra.uni 	$L__BB0_80;
$L__BB0_77:
	setp.ne.s32 	%p24, %r345, 1;
	mov.f64 	%fd1217, 0d0000000000000000;
	@%p24 bra 	$L__BB0_79;
	ld.local.f64 	%fd1217, [%rd10+96];
$L__BB0_79:
	st.local.f64 	[%rd11+104], %fd1217;
$L__BB0_80:
	@%p1 bra 	$L__BB0_82;
	st.local.f64 	[%rd11+112], %fd15;
	bra.uni 	$L__BB0_85;
$L__BB0_82:
	setp.ne.s32 	%p25, %r345, 2;
	mov.f64 	%fd1218, 0d0000000000000000;
	@%p25 bra 	$L__BB0_84;
	ld.local.f64 	%fd1218, [%rd10+96];
$L__BB0_84:
	st.local.f64 	[%rd11+112], %fd1218;
$L__BB0_85:
	@%p1 bra 	$L__BB0_87;
	st.local.f64 	[%rd11+120], %fd19;
	bra.uni 	$L__BB0_90;
$L__BB0_87:
	setp.ne.s32 	%p26, %r345, 3;
	mov.f64 	%fd1219, 0d0000000000000000;
	@%p26 bra 	$L__BB0_89;
	ld.local.f64 	%fd1219, [%rd10+96];
$L__BB0_89:
	st.local.f64 	[%rd11+120], %fd1219;
$L__BB0_90:
	mul.wide.u32 	%rd57, %r344, 8;
	add.s64 	%rd58, %rd4, %rd57;
	mov.b64 	%rd59, 0;
	st.local.u64 	[%rd58], %rd59;
	mul.wide.u32 	%rd60, %r344, 80;
	add.s64 	%rd61, %rd5, %rd60;
	mul.wide.u32 	%rd62, %r344, 320;
	add.s64 	%rd63, %rd3, %rd62;
	mov.f64 	%fd683, 0d3FF0000000000000;
	st.local.v2.f64 	[%rd63], {%fd683, %fd683};
	st.local.v2.f64 	[%rd63+16], {%fd683, %fd683};
	mov.f64 	%fd684, 0d0000000000000000;
	st.local.v2.f64 	[%rd61], {%fd684, %fd684};
	st.local.v2.f64 	[%rd63+32], {%fd683, %fd683};
	st.local.v2.f64 	[%rd63+48], {%fd683, %fd683};
	st.local.v2.f64 	[%rd63+64], {%fd683, %fd683};
	st.local.v2.f64 	[%rd63+80], {%fd683, %fd683};
	st.local.v2.f64 	[%rd61+16], {%fd684, %fd684};
	st.local.v2.f64 	[%rd63+96], {%fd683, %fd683};
	st.local.v2.f64 	[%rd63+112], {%fd683, %fd683};
	st.local.v2.f64 	[%rd63+128], {%fd683, %fd683};
	st.local.v2.f64 	[%rd63+144], {%fd683, %fd683};
	st.local.v2.f64 	[%rd61+32], {%fd684, %fd684};
	st.local.v2.f64 	[%rd63+160], {%fd683, %fd683};
	st.local.v2.f64 	[%rd63+176], {%fd683, %fd683};
	st.local.v2.f64 	[%rd63+192], {%fd683, %fd683};
	st.local.v2.f64 	[%rd63+208], {%fd683, %fd683};
	st.local.v2.f64 	[%rd61+48], {%fd684, %fd684};
	st.local.v2.f64 	[%rd63+224], {%fd683, %fd683};
	st.local.v2.f64 	[%rd63+240], {%fd683, %fd683};
	st.local.v2.f64 	[%rd63+256], {%fd683, %fd683};
	st.local.v2.f64 	[%rd63+272], {%fd683, %fd683};
	st.local.v2.f64 	[%rd61+64], {%fd684, %fd684};
	st.local.v2.f64 	[%rd63+288], {%fd683, %fd683};
	st.local.v2.f64 	[%rd63+304], {%fd683, %fd683};
	mul.wide.u32 	%rd64, %r344, 32;
	add.s64 	%rd65, %rd2, %rd64;
	st.local.v2.f64 	[%rd65], {%fd683, %fd683};
	st.local.v2.f64 	[%rd65+16], {%fd683, %fd683};
	add.s32 	%r344, %r344, 1;
	setp.eq.s32 	%p27, %r344, %r2;
	@%p27 bra 	$L__BB0_13;
	bra.uni 	$L__BB0_3;
$L__BB0_91:
	ld.const.u32 	%r203, [d_tree+18452];
	setp.lt.s32 	%p67, %r203, 1;
	@%p67 bra 	$L__BB0_124;
	mov.b32 	%r205, 1127219200;
	mov.b32 	%r206, -2147483648;
	mov.b64 	%fd52, {%r206, %r205};
	mov.b32 	%r358, 0;
	mov.u64 	%rd120, d_tree;
$L__BB0_93:
	mul.wide.u32 	%rd119, %r358, 8;
	add.s64 	%rd121, %rd120, %rd119;
	ld.const.u32 	%r46, [%rd121+16404];
	mul.wide.s32 	%rd122, %r46, 128;
	add.s64 	%rd123, %rd1, %rd122;
	ld.local.v2.f64 	{%fd1367, %fd1366}, [%rd123];
	ld.local.v2.f64 	{%fd1365, %fd1364}, [%rd123+16];
	ld.local.v2.f64 	{%fd1363, %fd1362}, [%rd123+32];
	ld.local.v2.f64 	{%fd1361, %fd1360}, [%rd123+48];
	ld.local.v2.f64 	{%fd1359, %fd1358}, [%rd123+64];
	ld.local.v2.f64 	{%fd1357, %fd1356}, [%rd123+80];
	ld.local.v2.f64 	{%fd1355, %fd1354}, [%rd123+96];
	ld.local.v2.f64 	{%fd1353, %fd1352}, [%rd123+112];
	mul.wide.s32 	%rd124, %r46, 4;
	add.s64 	%rd125, %rd120, %rd124;
	add.s64 	%rd16, %rd125, 2064;
	ld.const.u32 	%r47, [%rd125+2064];
	setp.lt.s32 	%p68, %r47, 0;
	mov.f64 	%fd1368, 0d0000000000000000;
	@%p68 bra 	$L__BB0_142;
	ld.const.u32 	%r207, [%rd16+-1024];
	mul.wide.u32 	%rd126, %r47, 4;
	add.s64 	%rd128, %rd120, %rd126;
	ld.const.u32 	%r209, [%rd128+16];
	ld.const.u32 	%r210, [%rd128+1040];
	setp.eq.s32 	%p69, %r207, %r209;
	setp.eq.s32 	%p70, %r207, %r210;
	or.pred  	%p71, %p69, %p70;
	@%p71 bra 	$L__BB0_133;
	mul.wide.s32 	%rd129, %r46, 32;
	add.s64 	%rd130, %rd2, %rd129;
	ld.local.v2.f64 	{%fd1292, %fd1288}, [%rd130];
	ld.local.v2.f64 	{%fd1284, %fd1280}, [%rd130+16];
	mov.f64 	%fd1281, %fd1280;
	mov.f64 	%fd1282, %fd1280;
	mov.f64 	%fd1283, %fd1280;
	mov.f64 	%fd1285, %fd1284;
	mov.f64 	%fd1286, %fd1284;
	mov.f64 	%fd1287, %fd1284;
	mov.f64 	%fd1289, %fd1288;
	mov.f64 	%fd1290, %fd1288;
	mov.f64 	%fd1291, %fd1288;
	mov.f64 	%fd1293, %fd1292;
	mov.f64 	%fd1294, %fd1292;
	mov.f64 	%fd1295, %fd1292;
	bra.uni 	$L__BB0_134;
$L__BB0_96:
	mov.b32 	%r347, 0;
	mov.f64 	%fd1272, 0d0000000000000000;
	ld.const.u32 	%r161, [%rd68+14356];
	mul.wide.s32 	%rd76, %r161, 320;
	add.s64 	%rd13, %rd3, %rd76;
	mul.wide.s32 	%rd77, %r161, 40;
	add.s64 	%rd78, %rd67, %rd77;
$L__BB0_97:
	mul.wide.u32 	%rd79, %r347, 4;
	add.s64 	%rd80, %rd78, %rd79;
	ld.const.u32 	%r162, [%rd80+3088];
	mul.wide.s32 	%rd81, %r162, 4;
	add.s64 	%rd82, %rd67, %rd81;
	ld.const.u32 	%r163, [%rd82+16];
	ld.const.u32 	%r164, [%rd82+1040];
	mul.wide.s32 	%rd83, %r161, 4;
	add.s64 	%rd84, %rd67, %rd83;
	ld.const.u32 	%r166, [%rd84+1040];
	setp.eq.s32 	%p30, %r166, %r163;
	setp.eq.s32 	%p31, %r166, %r164;
	or.pred  	%p32, %p30, %p31;
	@%p32 bra 	$L__BB0_99;
	mul.wide.u32 	%rd85, %r347, 32;
	add.s64 	%rd86, %rd13, %rd85;
	ld.local.v2.f64 	{%fd1249, %fd1245}, [%rd86];
	ld.local.v2.f64 	{%fd1241, %fd1237}, [%rd86+16];
	mov.f64 	%fd1238, %fd1237;
	mov.f64 	%fd1239, %fd1237;
	mov.f64 	%fd1240, %fd1237;
	mov.f64 	%fd1242, %fd1241;
	mov.f64 	%fd1243, %fd1241;
	mov.f64 	%fd1244, %fd1241;
	mov.f64 	%fd1246, %fd1245;
	mov.f64 	%fd1247, %fd1245;
	mov.f64 	%fd1248, %fd1245;
	mov.f64 	%fd1250, %fd1249;
	mov.f64 	%fd1251, %fd1249;
	mov.f64 	%fd1252, %fd1249;
	bra.uni 	$L__BB0_100;
$L__BB0_99:
	mul.wide.u32 	%rd87, %r347, 32;
	add.s64 	%rd88, %rd13, %rd87;
	ld.local.v2.f64 	{%fd1240, %fd1239}, [%rd88];
	ld.local.v2.f64 	{%fd1238, %fd1237}, [%rd88+16];
	mov.f64 	%fd1241, %fd1237;
	mov.f64 	%fd1242, %fd1238;
	mov.f64 	%fd1243, %fd1239;
	mov.f64 	%fd1244, %fd1240;
	mov.f64 	%fd1245, %fd1237;
	mov.f64 	%fd1246, %fd1238;
	mov.f64 	%fd1247, %fd1239;
	mov.f64 	%fd1248, %fd1240;
	mov.f64 	%fd1249, %fd1237;
	mov.f64 	%fd1250, %fd1238;
	mov.f64 	%fd1251, %fd1239;
	mov.f64 	%fd1252, %fd1240;
$L__BB0_100:
	mul.f64 	%fd687, %fd1252, %fd1271;
	mul.f64 	%fd688, %fd1251, %fd1270;
	mul.f64 	%fd689, %fd1250, %fd1269;
	mul.f64 	%fd690, %fd1249, %fd1268;
	mul.f64 	%fd691, %fd1248, %fd1267;
	mul.f64 	%fd692, %fd1247, %fd1266;
	mul.f64 	%fd693, %fd1246, %fd1265;
	mul.f64 	%fd694, %fd1245, %fd1264;
	mul.f64 	%fd695, %fd1244, %fd1263;
	mul.f64 	%fd696, %fd1243, %fd1262;
	mul.f64 	%fd697, %fd1242, %fd1261;
	mul.f64 	%fd698, %fd1241, %fd1260;
	mul.f64 	%fd699, %fd1240, %fd1259;
	mul.f64 	%fd700, %fd1239, %fd1258;
	mul.f64 	%fd701, %fd1238, %fd1257;
	mul.f64 	%fd702, %fd1237, %fd1256;
	max.f64 	%fd703, %fd687, 0d0000000000000000;
	setp.lt.f64 	%p33, %fd703, %fd688;
	selp.f64 	%fd704, %fd688, %fd703, %p33;
	setp.lt.f64 	%p34, %fd704, %fd689;
	selp.f64 	%fd705, %fd689, %fd704, %p34;
	setp.lt.f64 	%p35, %fd705, %fd690;
	selp.f64 	%fd706, %fd690, %fd705, %p35;
	setp.lt.f64 	%p36, %fd706, %fd691;
	selp.f64 	%fd707, %fd691, %fd706, %p36;
	setp.lt.f64 	%p37, %fd707, %fd692;
	selp.f64 	%fd708, %fd692, %fd707, %p37;
	setp.lt.f64 	%p38, %fd708, %fd693;
	selp.f64 	%fd709, %fd693, %fd708, %p38;
	setp.lt.f64 	%p39, %fd709, %fd694;
	selp.f64 	%fd710, %fd694, %fd709, %p39;
	setp.lt.f64 	%p40, %fd710, %fd695;
	selp.f64 	%fd711, %fd695, %fd710, %p40;
	setp.lt.f64 	%p41, %fd711, %fd696;
	selp.f64 	%fd712, %fd696, %fd711, %p41;
	setp.lt.f64 	%p42, %fd712, %fd697;
	selp.f64 	%fd713, %fd697, %fd712, %p42;
	setp.lt.f64 	%p43, %fd713, %fd698;
	selp.f64 	%fd714, %fd698, %fd713, %p43;
	setp.lt.f64 	%p44, %fd714, %fd699;
	selp.f64 	%fd715, %fd699, %fd714, %p44;
	setp.lt.f64 	%p45, %fd715, %fd700;
	selp.f64 	%fd716, %fd700, %fd715, %p45;
	setp.lt.f64 	%p46, %fd716, %fd701;
	selp.f64 	%fd717, %fd701, %fd716, %p46;
	setp.lt.f64 	%p47, %fd717, %fd702;
	selp.f64 	%fd1253, %fd702, %fd717, %p47;
	div.rn.f64 	%fd1271, %fd687, %fd1253;
	div.rn.f64 	%fd1270, %fd688, %fd1253;
	div.rn.f64 	%fd1269, %fd689, %fd1253;
	div.rn.f64 	%fd1268, %fd690, %fd1253;
	div.rn.f64 	%fd1267, %fd691, %fd1253;
	div.rn.f64 	%fd1266, %fd692, %fd1253;
	div.rn.f64 	%fd1265, %fd693, %fd1253;
	div.rn.f64 	%fd1264, %fd694, %fd1253;
	div.rn.f64 	%fd1263, %fd695, %fd1253;
	div.rn.f64 	%fd1262, %fd696, %fd1253;
	div.rn.f64 	%fd1261, %fd697, %fd1253;
	div.rn.f64 	%fd1260, %fd698, %fd1253;
	div.rn.f64 	%fd1259, %fd699, %fd1253;
	div.rn.f64 	%fd1258, %fd700, %fd1253;
	div.rn.f64 	%fd1257, %fd701, %fd1253;
	div.rn.f64 	%fd1256, %fd702, %fd1253;
	{
	.reg .b32 %temp; 
	mov.b64 	{%temp, %r348}, %fd1253;
	}
	{
	.reg .b32 %temp; 
	mov.b64 	{%r349, %temp}, %fd1253;
	}
	setp.gt.s32 	%p48, %r348, 1048575;
	mov.b32 	%r350, -1023;
	@%p48 bra 	$L__BB0_102;
	mul.f64 	%fd1253, %fd1253, 0d4350000000000000;
	{
	.reg .b32 %temp; 
	mov.b64 	{%temp, %r348}, %fd1253;
	}
	{
	.reg .b32 %temp; 
	mov.b64 	{%r349, %temp}, %fd1253;
	}
	mov.b32 	%r350, -1077;
$L__BB0_102:
	add.s32 	%r170, %r348, -1;
	setp.gt.u32 	%p49, %r170, 2146435070;
	@%p49 bra 	$L__BB0_106;
	shr.u32 	%r173, %r348, 20;
	add.s32 	%r351, %r350, %r173;
	and.b32  	%r174, %r348, 1048575;
	or.b32  	%r175, %r174, 1072693248;
	mov.b64 	%fd1254, {%r349, %r175};
	setp.lt.u32 	%p51, %r175, 1073127583;
	@%p51 bra 	$L__BB0_105;
	{
	.reg .b32 %temp; 
	mov.b64 	{%r176, %temp}, %fd1254;
	}
	{
	.reg .b32 %temp; 
	mov.b64 	{%temp, %r177}, %fd1254;
	}
	add.s32 	%r178, %r177, -1048576;
	mov.b64 	%fd1254, {%r176, %r178};
	add.s32 	%r351, %r351, 1;
$L__BB0_105:
	add.f64 	%fd719, %fd1254, 0dBFF0000000000000;
	add.f64 	%fd720, %fd1254, 0d3FF0000000000000;
	rcp.approx.ftz.f64 	%fd721, %fd720;
	neg.f64 	%fd722, %fd720;
	fma.rn.f64 	%fd723, %fd722, %fd721, 0d3FF0000000000000;
	fma.rn.f64 	%fd724, %fd723, %fd723, %fd723;
	fma.rn.f64 	%fd725, %fd724, %fd721, %fd721;
	mul.f64 	%fd726, %fd719, %fd725;
	fma.rn.f64 	%fd727, %fd719, %fd725, %fd726;
	mul.f64 	%fd728, %fd727, %fd727;
	fma.rn.f64 	%fd729, %fd728, 0d3EB1380B3AE80F1E, 0d3ED0EE258B7A8B04;
	fma.rn.f64 	%fd730, %fd729, %fd728, 0d3EF3B2669F02676F;
	fma.rn.f64 	%fd731, %fd730, %fd728, 0d3F1745CBA9AB0956;
	fma.rn.f64 	%fd732, %fd731, %fd728, 0d3F3C71C72D1B5154;
	fma.rn.f64 	%fd733, %fd732, %fd728, 0d3F624924923BE72D;
	fma.rn.f64 	%fd734, %fd733, %fd728, 0d3F8999999999A3C4;
	fma.rn.f64 	%fd735, %fd734, %fd728, 0d3FB5555555555554;
	sub.f64 	%fd736, %fd719, %fd727;
	add.f64 	%fd737, %fd736, %fd736;
	neg.f64 	%fd738, %fd727;
	fma.rn.f64 	%fd739, %fd738, %fd719, %fd737;
	mul.f64 	%fd740, %fd725, %fd739;
	mul.f64 	%fd741, %fd728, %fd735;
	fma.rn.f64 	%fd742, %fd741, %fd727, %fd740;
	xor.b32  	%r179, %r351, -2147483648;
	mov.b32 	%r180, 1127219200;
	mov.b64 	%fd743, {%r179, %r180};
	sub.f64 	%fd744, %fd743, %fd6;
	fma.rn.f64 	%fd745, %fd744, 0d3FE62E42FEFA39EF, %fd727;
	fma.rn.f64 	%fd746, %fd744, 0dBFE62E42FEFA39EF, %fd745;
	sub.f64 	%fd747, %fd746, %fd727;
	sub.f64 	%fd748, %fd742, %fd747;
	fma.rn.f64 	%fd749, %fd744, 0d3C7ABC9E3B39803F, %fd748;
	add.f64 	%fd1255, %fd745, %fd749;
	bra.uni 	$L__BB0_107;
$L__BB0_106:
	fma.rn.f64 	%fd718, %fd1253, 0d7FF0000000000000, 0d7FF0000000000000;
	{
	.reg .b32 %temp; 
	mov.b64 	{%temp, %r171}, %fd1253;
	}
	and.b32  	%r172, %r171, 2147483647;
	setp.eq.s32 	%p50, %r172, 0;
	selp.f64 	%fd1255, 0dFFF0000000000000, %fd718, %p50;
$L__BB0_107:
	mul.wide.u32 	%rd89, %r346, 8;
	mov.u64 	%rd90, d_tree;
	add.s64 	%rd91, %rd90, %rd89;
	ld.const.u32 	%r181, [%rd91+14356];
	mul.wide.s32 	%rd92, %r181, 4;
	add.s64 	%rd93, %rd90, %rd92;
	ld.const.u32 	%r352, [%rd93+1040];
	add.f64 	%fd750, %fd1272, %fd1255;
	mul.wide.s32 	%rd94, %r181, 80;
	add.s64 	%rd95, %rd5, %rd94;
	mul.wide.u32 	%rd96, %r347, 8;
	add.s64 	%rd97, %rd95, %rd96;
	ld.local.f64 	%fd751, [%rd97];
	add.f64 	%fd1272, %fd750, %fd751;
	add.s32 	%r347, %r347, 1;
	ld.const.u32 	%r182, [%rd93+13328];
	setp.ne.s32 	%p52, %r347, %r182;
	@%p52 bra 	$L__BB0_97;
$L__BB0_108:
	mul.wide.u32 	%rd98, %r346, 8;
	mov.u64 	%rd99, d_tree;
	add.s64 	%rd100, %rd99, %rd98;
	ld.const.u32 	%r28, [%rd100+14352];
	mul.wide.s32 	%rd101, %r28, 4;
	add.s64 	%rd102, %rd99, %rd101;
	add.s64 	%rd14, %rd102, 16;
	ld.const.u32 	%r183, [%rd102+16];
	ld.const.u32 	%r184, [%rd102+1040];
	setp.ne.s32 	%p53, %r352, %r183;
	setp.ne.s32 	%p54, %r352, %r184;
	and.pred  	%p55, %p53, %p54;
	@%p55 bra 	$L__BB0_110;
	add.f64 	%fd763, %fd1271, 0d0000000000000000;
	add.f64 	%fd764, %fd1267, %fd763;
	add.f64 	%fd765, %fd1263, %fd764;
	add.f64 	%fd1276, %fd1259, %fd765;
	add.f64 	%fd766, %fd1270, 0d0000000000000000;
	add.f64 	%fd767, %fd1266, %fd766;
	add.f64 	%fd768, %fd1262, %fd767;
	add.f64 	%fd1275, %fd1258, %fd768;
	add.f64 	%fd769, %fd1269, 0d0000000000000000;
	add.f64 	%fd770, %fd1265, %fd769;
	add.f64 	%fd771, %fd1261, %fd770;
	add.f64 	%fd1274, %fd1257, %fd771;
	add.f64 	%fd772, %fd1268, 0d0000000000000000;
	add.f64 	%fd773, %fd1264, %fd772;
	add.f64 	%fd1273, %fd1260, %fd773;
	bra.uni 	$L__BB0_111;
$L__BB0_110:
	add.f64 	%fd752, %fd1271, 0d0000000000000000;
	add.f64 	%fd753, %fd1270, %fd752;
	add.f64 	%fd754, %fd1269, %fd753;
	add.f64 	%fd1276, %fd1268, %fd754;
	add.f64 	%fd755, %fd1267, 0d0000000000000000;
	add.f64 	%fd756, %fd1266, %fd755;
	add.f64 	%fd757, %fd1265, %fd756;
	add.f64 	%fd1275, %fd1264, %fd757;
	add.f64 	%fd758, %fd1263, 0d0000000000000000;
	add.f64 	%fd759, %fd1262, %fd758;
	add.f64 	%fd760, %fd1261, %fd759;
	add.f64 	%fd1274, %fd1260, %fd760;
	add.f64 	%fd761, %fd1259, 0d0000000000000000;
	add.f64 	%fd762, %fd1258, %fd761;
	add.f64 	%fd1273, %fd1257, %fd762;
$L__BB0_111:
	add.f64 	%fd165, %fd1256, %fd1273;
	max.f64 	%fd774, %fd1276, 0d0000000000000000;
	setp.lt.f64 	%p56, %fd774, %fd1275;
	selp.f64 	%fd775, %fd1275, %fd774, %p56;
	setp.lt.f64 	%p57, %fd775, %fd1274;
	selp.f64 	%fd776, %fd1274, %fd775, %p57;
	setp.lt.f64 	%p58, %fd776, %fd165;
	selp.f64 	%fd166, %fd165, %fd776, %p58;
	{
	.reg .b32 %temp; 
	mov.b64 	{%temp, %r353}, %fd166;
	}
	{
	.reg .b32 %temp; 
	mov.b64 	{%r354, %temp}, %fd166;
	}
	setp.gt.s32 	%p59, %r353, 1048575;
	mov.b32 	%r355, -1023;
	mov.f64 	%fd1277, %fd166;
	@%p59 bra 	$L__BB0_113;
	mul.f64 	%fd1277, %fd166, 0d4350000000000000;
	{
	.reg .b32 %temp; 
	mov.b64 	{%temp, %r353}, %fd1277;
	}
	{
	.reg .b32 %temp; 
	mov.b64 	{%r354, %temp}, %fd1277;
	}
	mov.b32 	%r355, -1077;
$L__BB0_113:
	add.s32 	%r188, %r353, -1;
	setp.gt.u32 	%p60, %r188, 2146435070;
	@%p60 bra 	$L__BB0_117;
	shr.u32 	%r191, %r353, 20;
	add.s32 	%r356, %r355, %r191;
	and.b32  	%r192, %r353, 1048575;
	or.b32  	%r193, %r192, 1072693248;
	mov.b64 	%fd1278, {%r354, %r193};
	setp.lt.u32 	%p62, %r193, 1073127583;
	@%p62 bra 	$L__BB0_116;
	{
	.reg .b32 %temp; 
	mov.b64 	{%r194, %temp}, %fd1278;
	}
	{
	.reg .b32 %temp; 
	mov.b64 	{%temp, %r195}, %fd1278;
	}
	add.s32 	%r196, %r195, -1048576;
	mov.b64 	%fd1278, {%r194, %r196};
	add.s32 	%r356, %r356, 1;
$L__BB0_116:
	add.f64 	%fd778, %fd1278, 0dBFF0000000000000;
	add.f64 	%fd779, %fd1278, 0d3FF0000000000000;
	rcp.approx.ftz.f64 	%fd780, %fd779;
	neg.f64 	%fd781, %fd779;
	fma.rn.f64 	%fd782, %fd781, %fd780, 0d3FF0000000000000;
	fma.rn.f64 	%fd783, %fd782, %fd782, %fd782;
	fma.rn.f64 	%fd784, %fd783, %fd780, %fd780;
	mul.f64 	%fd785, %fd778, %fd784;
	fma.rn.f64 	%fd786, %fd778, %fd784, %fd785;
	mul.f64 	%fd787, %fd786, %fd786;
	fma.rn.f64 	%fd788, %fd787, 0d3EB1380B3AE80F1E, 0d3ED0EE258B7A8B04;
	fma.rn.f64 	%fd789, %fd788, %fd787, 0d3EF3B2669F02676F;
	fma.rn.f64 	%fd790, %fd789, %fd787, 0d3F1745CBA9AB0956;
	fma.rn.f64 	%fd791, %fd790, %fd787, 0d3F3C71C72D1B5154;
	fma.rn.f64 	%fd792, %fd791, %fd787, 0d3F624924923BE72D;
	fma.rn.f64 	%fd793, %fd792, %fd787, 0d3F8999999999A3C4;
	fma.rn.f64 	%fd794, %fd793, %fd787, 0d3FB5555555555554;
	sub.f64 	%fd795, %fd778, %fd786;
	add.f64 	%fd796, %fd795, %fd795;
	neg.f64 	%fd797, %fd786;
	fma.rn.f64 	%fd798, %fd797, %fd778, %fd796;
	mul.f64 	%fd799, %fd784, %fd798;
	mul.f64 	%fd800, %fd787, %fd794;
	fma.rn.f64 	%fd801, %fd800, %fd786, %fd799;
	xor.b32  	%r197, %r356, -2147483648;
	mov.b32 	%r198, 1127219200;
	mov.b64 	%fd802, {%r197, %r198};
	sub.f64 	%fd803, %fd802, %fd6;
	fma.rn.f64 	%fd804, %fd803, 0d3FE62E42FEFA39EF, %fd786;
	fma.rn.f64 	%fd805, %fd803, 0dBFE62E42FEFA39EF, %fd804;
	sub.f64 	%fd806, %fd805, %fd786;
	sub.f64 	%fd807, %fd801, %fd806;
	fma.rn.f64 	%fd808, %fd803, 0d3C7ABC9E3B39803F, %fd807;
	add.f64 	%fd1279, %fd804, %fd808;
	bra.uni 	$L__BB0_118;
$L__BB0_117:
	fma.rn.f64 	%fd777, %fd1277, 0d7FF0000000000000, 0d7FF0000000000000;
	{
	.reg .b32 %temp; 
	mov.b64 	{%temp, %r189}, %fd1277;
	}
	and.b32  	%r190, %r189, 2147483647;
	setp.eq.s32 	%p61, %r190, 0;
	selp.f64 	%fd1279, 0dFFF0000000000000, %fd777, %p61;
$L__BB0_118:
	add.f64 	%fd175, %fd1272, %fd1279;
	ld.const.u32 	%r39, [%rd14+13312];
	setp.lt.s32 	%p63, %r39, 1;
	@%p63 bra 	$L__BB0_123;
	mul.wide.s32 	%rd103, %r28, 40;
	add.s64 	%rd105, %rd99, %rd103;
	add.s64 	%rd15, %rd105, 3088;
	mov.b32 	%r357, 0;
$L__BB0_120:
	mul.wide.u32 	%rd106, %r357, 4;
	add.s64 	%rd107, %rd15, %rd106;
	ld.const.u32 	%r200, [%rd107];
	ld.const.u32 	%r201, [%rd100+14356];
	setp.ne.s32 	%p64, %r200, %r201;
	@%p64 bra 	$L__BB0_122;
	mul.wide.s32 	%rd111, %r28, 320;
	add.s64 	%rd112, %rd3, %rd111;
	mul.wide.u32 	%rd113, %r357, 32;
	add.s64 	%rd114, %rd112, %rd113;
	div.rn.f64 	%fd809, %fd1276, %fd166;
	div.rn.f64 	%fd810, %fd1275, %fd166;
	st.local.v2.f64 	[%rd114], {%fd809, %fd810};
	div.rn.f64 	%fd811, %fd1274, %fd166;
	div.rn.f64 	%fd812, %fd165, %fd166;
	st.local.v2.f64 	[%rd114+16], {%fd811, %fd812};
	mul.wide.s32 	%rd115, %r28, 80;
	add.s64 	%rd116, %rd5, %rd115;
	mul.wide.u32 	%rd117, %r357, 8;
	add.s64 	%rd118, %rd116, %rd117;
	st.local.f64 	[%rd118], %fd175;
	bra.uni 	$L__BB0_123;
$L__BB0_122:
	add.s32 	%r357, %r357, 1;
	setp.lt.s32 	%p65, %r357, %r39;
	@%p65 bra 	$L__BB0_120;
$L__BB0_123:
	add.s32 	%r346, %r346, 1;
	setp.eq.s32 	%p66, %r346, %r154;
	@%p66 bra 	$L__BB0_91;
	bra.uni 	$L__BB0_15;
$L__BB0_124:
	ld.const.u32 	%r43, [d_tree];
	setp.lt.s32 	%p127, %r43, 1;
	mov.b64 	%rd201, 0;
	@%p127 bra 	$L__BB0_130;
	mov.b32 	%r372, 0;
	ld.const.u32 	%r44, [d_tree+12];
	mov.u64 	%rd172, d_tree;
$L__BB0_126:
	mul.wide.u32 	%rd171, %r372, 4;
	add.s64 	%rd173, %rd172, %rd171;
	add.s64 	%rd26, %rd173, 16;
	ld.const.u32 	%r267, [%rd173+16];
	setp.eq.s32 	%p128, %r267, %r44;
	mov.u32 	%r373, %r372;
	@%p128 bra 	$L__BB0_129;
	ld.const.u32 	%r268, [%rd26+1024];
	setp.eq.s32 	%p129, %r268, %r44;
	@%p129 bra 	$L__BB0_129;
	add.s32 	%r372, %r372, 1;
	setp.ne.s32 	%p130, %r372, %r43;
	mov.b32 	%r373, 0;
	@%p130 bra 	$L__BB0_126;
$L__BB0_129:
	cvt.u64.u32 	%rd201, %r373;
$L__BB0_130:
	shl.b64 	%rd174, %rd201, 7;
	add.s64 	%rd175, %rd1, %rd174;
	ld.local.v2.f64 	{%fd1480, %fd1479}, [%rd175];
	ld.local.v2.f64 	{%fd1478, %fd1477}, [%rd175+16];
	ld.local.v2.f64 	{%fd1476, %fd1475}, [%rd175+32];
	ld.local.v2.f64 	{%fd1474, %fd1473}, [%rd175+48];
	ld.local.v2.f64 	{%fd1472, %fd1471}, [%rd175+64];
	ld.local.v2.f64 	{%fd1470, %fd1469}, [%rd175+80];
	ld.local.v2.f64 	{%fd1468, %fd1467}, [%rd175+96];
	ld.local.v2.f64 	{%fd1466, %fd1465}, [%rd175+112];
	shl.b64 	%rd176, %rd201, 2;
	mov.u64 	%rd177, d_tree;
	add.s64 	%rd178, %rd177, %rd176;
	add.s64 	%rd29, %rd178, 2064;
	ld.const.u32 	%r89, [%rd178+2064];
	setp.lt.s32 	%p131, %r89, 0;
	mov.f64 	%fd1481, 0d0000000000000000;
	@%p131 bra 	$L__BB0_177;
	mul.wide.u32 	%rd179, %r89, 4;
	add.s64 	%rd181, %rd177, %rd179;
	ld.const.u32 	%r270, [%rd181+16];
	ld.const.u32 	%r271, [%rd181+1040];
	ld.const.u32 	%r273, [%rd29+-1024];
	setp.eq.s32 	%p132, %r273, %r270;
	setp.eq.s32 	%p133, %r273, %r271;
	or.pred  	%p134, %p132, %p133;
	@%p134 bra 	$L__BB0_168;
	shl.b64 	%rd182, %rd201, 5;
	add.s64 	%rd183, %rd2, %rd182;
	ld.local.v2.f64 	{%fd1405, %fd1401}, [%rd183];
	ld.local.v2.f64 	{%fd1397, %fd1393}, [%rd183+16];
	mov.f64 	%fd1394, %fd1393;
	mov.f64 	%fd1395, %fd1393;
	mov.f64 	%fd1396, %fd1393;
	mov.f64 	%fd1398, %fd1397;
	mov.f64 	%fd1399, %fd1397;
	mov.f64 	%fd1400, %fd1397;
	mov.f64 	%fd1402, %fd1401;
	mov.f64 	%fd1403, %fd1401;
	mov.f64 	%fd1404, %fd1401;
	mov.f64 	%fd1406, %fd1405;
	mov.f64 	%fd1407, %fd1405;
	mov.f64 	%fd1408, %fd1405;
	bra.uni 	$L__BB0_169;
$L__BB0_133:
	mul.wide.s32 	%rd131, %r46, 32;
	add.s64 	%rd132, %rd2, %rd131;
	ld.local.v2.f64 	{%fd1283, %fd1282}, [%rd132];
	ld.local.v2.f64 	{%fd1281, %fd1280}, [%rd132+16];
	mov.f64 	%fd1284, %fd1280;
	mov.f64 	%fd1285, %fd1281;
	mov.f64 	%fd1286, %fd1282;
	mov.f64 	%fd1287, %fd1283;
	mov.f64 	%fd1288, %fd1280;
	mov.f64 	%fd1289, %fd1281;
	mov.f64 	%fd1290, %fd1282;
	mov.f64 	%fd1291, %fd1283;
	mov.f64 	%fd1292, %fd1280;
	mov.f64 	%fd1293, %fd1281;
	mov.f64 	%fd1294, %fd1282;
	mov.f64 	%fd1295, %fd1283;
$L__BB0_134:
	mul.f64 	%fd216, %fd1295, %fd1367;
	mul.f64 	%fd217, %fd1294, %fd1366;
	mul.f64 	%fd218, %fd1293, %fd1365;
	mul.f64 	%fd219, %fd1292, %fd1364;
	mul.f64 	%fd220, %fd1291, %fd1363;
	mul.f64 	%fd221, %fd1290, %fd1362;
	mul.f64 	%fd222, %fd1289, %fd1361;
	mul.f64 	%fd223, %fd1288, %fd1360;
	mul.f64 	%fd224, %fd1287, %fd1359;
	mul.f64 	%fd225, %fd1286, %fd1358;
	mul.f64 	%fd226, %fd1285, %fd1357;
	mul.f64 	%fd227, %fd1284, %fd1356;
	mul.f64 	%fd228, %fd1283, %fd1355;
	mul.f64 	%fd229, %fd1282, %fd1354;
	mul.f64 	%fd230, %fd1281, %fd1353;
	mul.f64 	%fd231, %fd1280, %fd1352;
	max.f64 	%fd814, %fd216, 0d0000000000000000;
	setp.lt.f64 	%p72, %fd814, %fd217;
	selp.f64 	%fd815, %fd217, %fd814, %p72;
	setp.lt.f64 	%p73, %fd815, %fd218;
	selp.f64 	%fd816, %fd218, %fd815, %p73;
	setp.lt.f64 	%p74, %fd816, %fd219;
	selp.f64 	%fd817, %fd219, %fd816, %p74;
	setp.lt.f64 	%p75, %fd817, %fd220;
	selp.f64 	%fd818, %fd220, %fd817, %p75;
	setp.lt.f64 	%p76, %fd818, %fd221;
	selp.f64 	%fd819, %fd221, %fd818, %p76;
	setp.lt.f64 	%p77, %fd819, %fd222;
	selp.f64 	%fd820, %fd222, %fd819, %p77;
	setp.lt.f64 	%p78, %fd820, %fd223;
	selp.f64 	%fd821, %fd223, %fd820, %p78;
	setp.lt.f64 	%p79, %fd821, %fd224;
	selp.f64 	%fd822, %fd224, %fd821, %p79;
	setp.lt.f64 	%p80, %fd822, %fd225;
	selp.f64 	%fd823, %fd225, %fd822, %p80;
	setp.lt.f64 	%p81, %fd823, %fd226;
	selp.f64 	%fd824, %fd226, %fd823, %p81;
	setp.lt.f64 	%p82, %fd824, %fd227;
	selp.f64 	%fd825, %fd227, %fd824, %p82;
	setp.lt.f64 	%p83, %fd825, %fd228;
	selp.f64 	%fd826, %fd228, %fd825, %p83;
	setp.lt.f64 	%p84, %fd826, %fd229;
	selp.f64 	%fd827, %fd229, %fd826, %p84;
	setp.lt.f64 	%p85, %fd827, %fd230;
	selp.f64 	%fd828, %fd230, %fd827, %p85;
	setp.lt.f64 	%p86, %fd828, %fd231;
	selp.f64 	%fd232, %fd231, %fd828, %p86;
	{
	.reg .b32 %temp; 
	mov.b64 	{%temp, %r359}, %fd232;
	}
	{
	.reg .b32 %temp; 
	mov.b64 	{%r360, %temp}, %fd232;
	}
	setp.gt.s32 	%p87, %r359, 1048575;
	mov.b32 	%r361, -1023;
	mov.f64 	%fd1296, %fd232;
	@%p87 bra 	$L__BB0_136;
	mul.f64 	%fd1296, %fd232, 0d4350000000000000;
	{
	.reg .b32 %temp; 
	mov.b64 	{%temp, %r359}, %fd1296;
	}
	{
	.reg .b32 %temp; 
	mov.b64 	{%r360, %temp}, %fd1296;
	}
	mov.b32 	%r361, -1077;
$L__BB0_136:
	add.s32 	%r214, %r359, -1;
	setp.gt.u32 	%p88, %r214, 2146435070;
	@%p88 bra 	$L__BB0_140;
	shr.u32 	%r217, %r359, 20;
	add.s32 	%r362, %r361, %r217;
	and.b32  	%r218, %r359, 1048575;
	or.b32  	%r219, %r218, 1072693248;
	mov.b64 	%fd1297, {%r360, %r219};
	setp.lt.u32 	%p90, %r219, 1073127583;
	@%p90 bra 	$L__BB0_139;
	{
	.reg .b32 %temp; 
	mov.b64 	{%r220, %temp}, %fd1297;
	}
	{
	.reg .b32 %temp; 
	mov.b64 	{%temp, %r221}, %fd1297;
	}
	add.s32 	%r222, %r221, -1048576;
	mov.b64 	%fd1297, {%r220, %r222};
	add.s32 	%r362, %r362, 1;
$L__BB0_139:
	add.f64 	%fd830, %fd1297, 0dBFF0000000000000;
	add.f64 	%fd831, %fd1297, 0d3FF0000000000000;
	rcp.approx.ftz.f64 	%fd832, %fd831;
	neg.f64 	%fd833, %fd831;
	fma.rn.f64 	%fd834, %fd833, %fd832, 0d3FF0000000000000;
	fma.rn.f64 	%fd835, %fd834, %fd834, %fd834;
	fma.rn.f64 	%fd836, %fd835, %fd832, %fd832;
	mul.f64 	%fd837, %fd830, %fd836;
	fma.rn.f64 	%fd838, %fd830, %fd836, %fd837;
	mul.f64 	%fd839, %fd838, %fd838;
	fma.rn.f64 	%fd840, %fd839, 0d3EB1380B3AE80F1E, 0d3ED0EE258B7A8B04;
	fma.rn.f64 	%fd841, %fd840, %fd839, 0d3EF3B2669F02676F;
	fma.rn.f64 	%fd842, %fd841, %fd839, 0d3F1745CBA9AB0956;
	fma.rn.f64 	%fd843, %fd842, %fd839, 0d3F3C71C72D1B5154;
	fma.rn.f64 	%fd844, %fd843, %fd839, 0d3F624924923BE72D;
	fma.rn.f64 	%fd845, %fd844, %fd839, 0d3F8999999999A3C4;
	fma.rn.f64 	%fd846, %fd845, %fd839, 0d3FB5555555555554;
	sub.f64 	%fd847, %fd830, %fd838;
	add.f64 	%fd848, %fd847, %fd847;
	neg.f64 	%fd849, %fd838;
	fma.rn.f64 	%fd850, %fd849, %fd830, %fd848;
	mul.f64 	%fd851, %fd836, %fd850;
	mul.f64 	%fd852, %fd839, %fd846;
	fma.rn.f64 	%fd853, %fd852, %fd838, %fd851;
	xor.b32  	%r223, %r362, -2147483648;
	mov.b32 	%r224, 1127219200;
	mov.b64 	%fd854, {%r223, %r224};
	sub.f64 	%fd855, %fd854, %fd52;
	fma.rn.f64 	%fd856, %fd855, 0d3FE62E42FEFA39EF, %fd838;
	fma.rn.f64 	%fd857, %fd855, 0dBFE62E42FEFA39EF, %fd856;
	sub.f64 	%fd858, %fd857, %fd838;
	sub.f64 	%fd859, %fd853, %fd858;
	fma.rn.f64 	%fd860, %fd855, 0d3C7ABC9E3B39803F, %fd859;
	add.f64 	%fd1298, %fd856, %fd860;
	bra.uni 	$L__BB0_141;
$L__BB0_140:
	fma.rn.f64 	%fd829, %fd1296, 0d7FF0000000000000, 0d7FF0000000000000;
	{
	.reg .b32 %temp; 
	mov.b64 	{%temp, %r215}, %fd1296;
	}
	and.b32  	%r216, %r215, 2147483647;
	setp.eq.s32 	%p89, %r216, 0;
	selp.f64 	%fd1298, 0dFFF0000000000000, %fd829, %p89;
$L__BB0_141:
	mul.wide.u32 	%rd133, %r358, 8;
	add.s64 	%rd135, %rd120, %rd133;
	ld.const.u32 	%r225, [%rd135+16404];
	add.f64 	%fd861, %fd1298, 0d0000000000000000;
	mul.wide.s32 	%rd136, %r225, 8;
	add.s64 	%rd137, %rd4, %rd136;
	ld.local.f64 	%fd862, [%rd137];
	add.f64 	%fd1368, %fd861, %fd862;
	div.rn.f64 	%fd1352, %fd231, %fd232;
	div.rn.f64 	%fd1353, %fd230, %fd232;
	div.rn.f64 	%fd1354, %fd229, %fd232;
	div.rn.f64 	%fd1355, %fd228, %fd232;
	div.rn.f64 	%fd1356, %fd227, %fd232;
	div.rn.f64 	%fd1357, %fd226, %fd232;
	div.rn.f64 	%fd1358, %fd225, %fd232;
	div.rn.f64 	%fd1359, %fd224, %fd232;
	div.rn.f64 	%fd1360, %fd223, %fd232;
	div.rn.f64 	%fd1361, %fd222, %fd232;
	div.rn.f64 	%fd1362, %fd221, %fd232;
	div.rn.f64 	%fd1363, %fd220, %fd232;
	div.rn.f64 	%fd1364, %fd219, %fd232;
	div.rn.f64 	%fd1365, %fd218, %fd232;
	div.rn.f64 	%fd1366, %fd217, %fd232;
	div.rn.f64 	%fd1367, %fd216, %fd232;
$L__BB0_142:
	mul.wide.u32 	%rd138, %r358, 8;
	mov.u64 	%rd139, d_tree;
	add.s64 	%rd140, %rd139, %rd138;
	ld.const.u32 	%r58, [%rd140+16404];
	mul.wide.s32 	%rd141, %r58, 4;
	add.s64 	%rd142, %rd139, %rd141;
	ld.const.u32 	%r59, [%rd142+13328];
	setp.lt.s32 	%p91, %r59, 1;
	@%p91 bra 	$L__BB0_157;
	mul.wide.s32 	%rd143, %r58, 40;
	add.s64 	%rd145, %rd139, %rd143;
	add.s64 	%rd198, %rd145, 3088;
	mul.wide.s32 	%rd146, %r58, 80;
	add.s64 	%rd199, %rd5, %rd146;
	neg.s32 	%r363, %r59;
	mul.wide.s32 	%rd147, %r58, 320;
	add.s64 	%rd148, %rd3, %rd147;
	add.s64 	%rd200, %rd148, 16;
$L__BB0_144:
	ld.const.u32 	%r62, [%rd198];
	mul.wide.u32 	%rd149, %r358, 8;
	mov.u64 	%rd150, d_tree;
	add.s64 	%rd151, %rd150, %rd149;
	ld.const.u32 	%r226, [%rd151+16408];
	setp.eq.s32 	%p92, %r62, %r226;
	@%p92 bra 	$L__BB0_156;
	ld.const.u32 	%r227, [%rd151+16404];
	mul.wide.s32 	%rd155, %r227, 4;
	add.s64 	%rd156, %rd150, %rd155;
	ld.const.u32 	%r228, [%rd156+1040];
	mul.wide.s32 	%rd157, %r62, 4;
	add.s64 	%rd158, %rd150, %rd157;
	ld.const.u32 	%r230, [%rd158+16];
	ld.const.u32 	%r231, [%rd158+1040];
	setp.eq.s32 	%p93, %r228, %r230;
	setp.eq.s32 	%p94, %r228, %r231;
	or.pred  	%p95, %p93, %p94;
	@%p95 bra 	$L__BB0_147;
	ld.local.v2.f64 	{%fd1345, %fd1341}, [%rd200+-16];
	ld.local.v2.f64 	{%fd1337, %fd1333}, [%rd200];
	mov.f64 	%fd1334, %fd1333;
	mov.f64 	%fd1335, %fd1333;
	mov.f64 	%fd1336, %fd1333;
	mov.f64 	%fd1338, %fd1337;
	mov.f64 	%fd1339, %fd1337;
	mov.f64 	%fd1340, %fd1337;
	mov.f64 	%fd1342, %fd1341;
	mov.f64 	%fd1343, %fd1341;
	mov.f64 	%fd1344, %fd1341;
	mov.f64 	%fd1346, %fd1345;
	mov.f64 	%fd1347, %fd1345;
	mov.f64 	%fd1348, %fd1345;
	bra.uni 	$L__BB0_148;
$L__BB0_147:
	ld.local.v2.f64 	{%fd1336, %fd1335}, [%rd200+-16];
	ld.local.v2.f64 	{%fd1334, %fd1333}, [%rd200];
	mov.f64 	%fd1337, %fd1333;
	mov.f64 	%fd1338, %fd1334;
	mov.f64 	%fd1339, %fd1335;
	mov.f64 	%fd1340, %fd1336;
	mov.f64 	%fd1341, %fd1333;
	mov.f64 	%fd1342, %fd1334;
	mov.f64 	%fd1343, %fd1335;
	mov.f64 	%fd1344, %fd1336;
	mov.f64 	%fd1345, %fd1333;
	mov.f64 	%fd1346, %fd1334;
	mov.f64 	%fd1347, %fd1335;
	mov.f64 	%fd1348, %fd1336;
$L__BB0_148:
	mul.f64 	%fd316, %fd1348, %fd1367;
	mul.f64 	%fd317, %fd1347, %fd1366;
	mul.f64 	%fd318, %fd1346, %fd1365;
	mul.f64 	%fd319, %fd1345, %fd1364;
	mul.f64 	%fd320, %fd1344, %fd1363;
	mul.f64 	%fd321, %fd1343, %fd1362;
	mul.f64 	%fd322, %fd1342, %fd1361;
	mul.f64 	%fd323, %fd1341, %fd1360;
	mul.f64 	%fd324, %fd1340, %fd1359;
	mul.f64 	%fd325, %fd1339, %fd1358;
	mul.f64 	%fd326, %fd1338, %fd1357;
	mul.f64 	%fd327, %fd1337, %fd1356;
	mul.f64 	%fd328, %fd1336, %fd1355;
	mul.f64 	%fd329, %fd1335, %fd1354;
	mul.f64 	%fd330, %fd1334, %fd1353;
	mul.f64 	%fd331, %fd1333, %fd1352;
	max.f64 	%fd863, %fd316, 0d0000000000000000;
	setp.lt.f64 	%p96, %fd863, %fd317;
	selp.f64 	%fd864, %fd317, %fd863, %p96;
	setp.lt.f64 	%p97, %fd864, %fd318;
	selp.f64 	%fd865, %fd318, %fd864, %p97;
	setp.lt.f64 	%p98, %fd865, %fd319;
	selp.f64 	%fd866, %fd319, %fd865, %p98;
	setp.lt.f64 	%p99, %fd866, %fd320;
	selp.f64 	%fd867, %fd320, %fd866, %p99;
	setp.lt.f64 	%p100, %fd867, %fd321;
	selp.f64 	%fd868, %fd321, %fd867, %p100;
	setp.lt.f64 	%p101, %fd868, %fd322;
	selp.f64 	%fd869, %fd322, %fd868, %p101;
	setp.lt.f64 	%p102, %fd869, %fd323;
	selp.f64 	%fd870, %fd323, %fd869, %p102;
	setp.lt.f64 	%p103, %fd870, %fd324;
	selp.f64 	%fd871, %fd324, %fd870, %p103;
	setp.lt.f64 	%p104, %fd871, %fd325;
	selp.f64 	%fd872, %fd325, %fd871, %p104;
	setp.lt.f64 	%p105, %fd872, %fd326;
	selp.f64 	%fd873, %fd326, %fd872, %p105;
	setp.lt.f64 	%p106, %fd873, %fd327;
	selp.f64 	%fd874, %fd327, %fd873, %p106;
	setp.lt.f64 	%p107, %fd874, %fd328;
	selp.f64 	%fd875, %fd328, %fd874, %p107;
	setp.lt.f64 	%p108, %fd875, %fd329;
	selp.f64 	%fd876, %fd329, %fd875, %p108;
	setp.lt.f64 	%p109, %fd876, %fd330;
	selp.f64 	%fd877, %fd330, %fd876, %p109;
	setp.lt.f64 	%p110, %fd877, %fd331;
	selp.f64 	%fd332, %fd331, %fd877, %p110;
	{
	.reg .b32 %temp; 
	mov.b64 	{%temp, %r364}, %fd332;
	}
	{
	.reg .b32 %temp; 
	mov.b64 	{%r365, %temp}, %fd332;
	}
	setp.gt.s32 	%p111, %r364, 1048575;
	mov.b32 	%r366, -1023;
	mov.f64 	%fd1349, %fd332;
	@%p111 bra 	$L__BB0_150;
	mul.f64 	%fd1349, %fd332, 0d4350000000000000;
	{
	.reg .b32 %temp; 
	mov.b64 	{%temp, %r364}, %fd1349;
	}
	{
	.reg .b32 %temp; 
	mov.b64 	{%r365, %temp}, %fd1349;
	}
	mov.b32 	%r366, -1077;
$L__BB0_150:
	add.s32 	%r235, %r364, -1;
	setp.gt.u32 	%p112, %r235, 2146435070;
	@%p112 bra 	$L__BB0_154;
	shr.u32 	%r238, %r364, 20;
	add.s32 	%r367, %r366, %r238;
	and.b32  	%r239, %r364, 1048575;
	or.b32  	%r240, %r239, 1072693248;
	mov.b64 	%fd1350, {%r365, %r240};
	setp.lt.u32 	%p114, %r240, 1073127583;
	@%p114 bra 	$L__BB0_153;
	{
	.reg .b32 %temp; 
	mov.b64 	{%r241, %temp}, %fd1350;
	}
	{
	.reg .b32 %temp; 
	mov.b64 	{%temp, %r242}, %fd1350;
	}
	add.s32 	%r243, %r242, -1048576;
	mov.b64 	%fd1350, {%r241, %r243};
	add.s32 	%r367, %r367, 1;
$L__BB0_153:
	add.f64 	%fd879, %fd1350, 0dBFF0000000000000;
	add.f64 	%fd880, %fd1350, 0d3FF0000000000000;
	rcp.approx.ftz.f64 	%fd881, %fd880;
	neg.f64 	%fd882, %fd880;
	fma.rn.f64 	%fd883, %fd882, %fd881, 0d3FF0000000000000;
	fma.rn.f64 	%fd884, %fd883, %fd883, %fd883;
	fma.rn.f64 	%fd885, %fd884, %fd881, %fd881;
	mul.f64 	%fd886, %fd879, %fd885;
	fma.rn.f64 	%fd887, %fd879, %fd885, %fd886;
	mul.f64 	%fd888, %fd887, %fd887;
	fma.rn.f64 	%fd889, %fd888, 0d3EB1380B3AE80F1E, 0d3ED0EE258B7A8B04;
	fma.rn.f64 	%fd890, %fd889, %fd888, 0d3EF3B2669F02676F;
	fma.rn.f64 	%fd891, %fd890, %fd888, 0d3F1745CBA9AB0956;
	fma.rn.f64 	%fd892, %fd891, %fd888, 0d3F3C71C72D1B5154;
	fma.rn.f64 	%fd893, %fd892, %fd888, 0d3F624924923BE72D;
	fma.rn.f64 	%fd894, %fd893, %fd888, 0d3F8999999999A3C4;
	fma.rn.f64 	%fd895, %fd894, %fd888, 0d3FB5555555555554;
	sub.f64 	%fd896, %fd879, %fd887;
	add.f64 	%fd897, %fd896, %fd896;
	neg.f64 	%fd898, %fd887;
	fma.rn.f64 	%fd899, %fd898, %fd879, %fd897;
	mul.f64 	%fd900, %fd885, %fd899;
	mul.f64 	%fd901, %fd888, %fd895;
	fma.rn.f64 	%fd902, %fd901, %fd887, %fd900;
	xor.b32  	%r244, %r367, -2147483648;
	mov.b32 	%r245, 1127219200;
	mov.b64 	%fd903, {%r244, %r245};
	sub.f64 	%fd904, %fd903, %fd52;
	fma.rn.f64 	%fd905, %fd904, 0d3FE62E42FEFA39EF, %fd887;
	fma.rn.f64 	%fd906, %fd904, 0dBFE62E42FEFA39EF, %fd905;
	sub.f64 	%fd907, %fd906, %fd887;
	sub.f64 	%fd908, %fd902, %fd907;
	fma.rn.f64 	%fd909, %fd904, 0d3C7ABC9E3B39803F, %fd908;
	add.f64 	%fd1351, %fd905, %fd909;
	bra.uni 	$L__BB0_155;
$L__BB0_154:
	fma.rn.f64 	%fd878, %fd1349, 0d7FF0000000000000, 0d7FF0000000000000;
	{
	.reg .b32 %temp; 
	mov.b64 	{%temp, %r236}, %fd1349;
	}
	and.b32  	%r237, %r236, 2147483647;
	setp.eq.s32 	%p113, %r237, 0;
	selp.f64 	%fd1351, 0dFFF0000000000000, %fd878, %p113;
$L__BB0_155:
	add.f64 	%fd910, %fd1368, %fd1351;
	ld.local.f64 	%fd911, [%rd199];
	add.f64 	%fd1368, %fd910, %fd911;
	div.rn.f64 	%fd1352, %fd331, %fd332;
	div.rn.f64 	%fd1353, %fd330, %fd332;
	div.rn.f64 	%fd1354, %fd329, %fd332;
	div.rn.f64 	%fd1355, %fd328, %fd332;
	div.rn.f64 	%fd1356, %fd327, %fd332;
	div.rn.f64 	%fd1357, %fd326, %fd332;
	div.rn.f64 	%fd1358, %fd325, %fd332;
	div.rn.f64 	%fd1359, %fd324, %fd332;
	div.rn.f64 	%fd1360, %fd323, %fd332;
	div.rn.f64 	%fd1361, %fd322, %fd332;
	div.rn.f64 	%fd1362, %fd321, %fd332;
	div.rn.f64 	%fd1363, %fd320, %fd332;
	div.rn.f64 	%fd1364, %fd319, %fd332;
	div.rn.f64 	%fd1365, %fd318, %fd332;
	div.rn.f64 	%fd1366, %fd317, %fd332;
	div.rn.f64 	%fd1367, %fd316, %fd332;
$L__BB0_156:
	add.s32 	%r363, %r363, 1;
	setp.ne.s32 	%p115, %r363, 0;
	add.s64 	%rd200, %rd200, 32;
	add.s64 	%rd199, %rd199, 8;
	add.s64 	%rd198, %rd198, 4;
	@%p115 bra 	$L__BB0_144;
$L__BB0_157:
	mul.wide.u32 	%rd159, %r358, 8;
	mov.u64 	%rd160, d_tree;
	add.s64 	%rd161, %rd160, %rd159;
	ld.const.u32 	%r246, [%rd161+16404];
	mul.wide.s32 	%rd162, %r246, 4;
	add.s64 	%rd163, %rd160, %rd162;
	ld.const.u32 	%r247, [%rd163+1040];
	ld.const.u32 	%r74, [%rd161+16408];
	mul.wide.s32 	%rd164, %r74, 4;
	add.s64 	%rd165, %rd160, %rd164;
	ld.const.u32 	%r249, [%rd165+16];
	ld.const.u32 	%r250, [%rd165+1040];
	setp.ne.s32 	%p116, %r247, %r249;
	setp.ne.s32 	%p117, %r247, %r250;
	and.pred  	%p118, %p116, %p117;
	@%p118 bra 	$L__BB0_159;
	add.f64 	%fd923, %fd1367, 0d0000000000000000;
	add.f64 	%fd924, %fd1363, %fd923;
	add.f64 	%fd925, %fd1359, %fd924;
	add.f64 	%fd1389, %fd1355, %fd925;
	add.f64 	%fd926, %fd1366, 0d0000000000000000;
	add.f64 	%fd927, %fd1362, %fd926;
	add.f64 	%fd928, %fd1358, %fd927;
	add.f64 	%fd1388, %fd1354, %fd928;
	add.f64 	%fd929, %fd1365, 0d0000000000000000;
	add.f64 	%fd930, %fd1361, %fd929;
	add.f64 	%fd931, %fd1357, %fd930;
	add.f64 	%fd1387, %fd1353, %fd931;
	add.f64 	%fd932, %fd1364, 0d0000000000000000;
	add.f64 	%fd933, %fd1360, %fd932;
	add.f64 	%fd1386, %fd1356, %fd933;
	bra.uni 	$L__BB0_160;
$L__BB0_159:
	add.f64 	%fd912, %fd1367, 0d0000000000000000;
	add.f64 	%fd913, %fd1366, %fd912;
	add.f64 	%fd914, %fd1365, %fd913;
	add.f64 	%fd1389, %fd1364, %fd914;
	add.f64 	%fd915, %fd1363, 0d0000000000000000;
	add.f64 	%fd916, %fd1362, %fd915;
	add.f64 	%fd917, %fd1361, %fd916;
	add.f64 	%fd1388, %fd1360, %fd917;
	add.f64 	%fd918, %fd1359, 0d0000000000000000;
	add.f64 	%fd919, %fd1358, %fd918;
	add.f64 	%fd920, %fd1357, %fd919;
	add.f64 	%fd1387, %fd1356, %fd920;
	add.f64 	%fd921, %fd1355, 0d0000000000000000;
	add.f64 	%fd922, %fd1354, %fd921;
	add.f64 	%fd1386, %fd1353, %fd922;
$L__BB0_160:
	add.f64 	%fd404, %fd1352, %fd1386;
	max.f64 	%fd934, %fd1389, 0d0000000000000000;
	setp.lt.f64 	%p119, %fd934, %fd1388;
	selp.f64 	%fd935, %fd1388, %fd934, %p119;
	setp.lt.f64 	%p120, %fd935, %fd1387;
	selp.f64 	%fd936, %fd1387, %fd935, %p120;
	setp.lt.f64 	%p121, %fd936, %fd404;
	selp.f64 	%fd405, %fd404, %fd936, %p121;
	{
	.reg .b32 %temp; 
	mov.b64 	{%temp, %r368}, %fd405;
	}
	{
	.reg .b32 %temp; 
	mov.b64 	{%r369, %temp}, %fd405;
	}
	setp.gt.s32 	%p122, %r368, 1048575;
	mov.b32 	%r370, -1023;
	mov.f64 	%fd1390, %fd405;
	@%p122 bra 	$L__BB0_162;
	mul.f64 	%fd1390, %fd405, 0d4350000000000000;
	{
	.reg .b32 %temp; 
	mov.b64 	{%temp, %r368}, %fd1390;
	}
	{
	.reg .b32 %temp; 
	mov.b64 	{%r369, %temp}, %fd1390;
	}
	mov.b32 	%r370, -1077;
$L__BB0_162:
	add.s32 	%r254, %r368, -1;
	setp.gt.u32 	%p123, %r254, 2146435070;
	@%p123 bra 	$L__BB0_166;
	shr.u32 	%r257, %r368, 20;
	add.s32 	%r371, %r370, %r257;
	and.b32  	%r258, %r368, 1048575;
	or.b32  	%r259, %r258, 1072693248;
	mov.b64 	%fd1391, {%r369, %r259};
	setp.lt.u32 	%p125, %r259, 1073127583;
	@%p125 bra 	$L__BB0_165;
	{
	.reg .b32 %temp; 
	mov.b64 	{%r260, %temp}, %fd1391;
	}
	{
	.reg .b32 %temp; 
	mov.b64 	{%temp, %r261}, %fd1391;
	}
	add.s32 	%r262, %r261, -1048576;
	mov.b64 	%fd1391, {%r260, %r262};
	add.s32 	%r371, %r371, 1;
$L__BB0_165:
	add.f64 	%fd938, %fd1391, 0dBFF0000000000000;
	add.f64 	%fd939, %fd1391, 0d3FF0000000000000;
	rcp.approx.ftz.f64 	%fd940, %fd939;
	neg.f64 	%fd941, %fd939;
	fma.rn.f64 	%fd942, %fd941, %fd940, 0d3FF0000000000000;
	fma.rn.f64 	%fd943, %fd942, %fd942, %fd942;
	fma.rn.f64 	%fd944, %fd943, %fd940, %fd940;
	mul.f64 	%fd945, %fd938, %fd944;
	fma.rn.f64 	%fd946, %fd938, %fd944, %fd945;
	mul.f64 	%fd947, %fd946, %fd946;
	fma.rn.f64 	%fd948, %fd947, 0d3EB1380B3AE80F1E, 0d3ED0EE258B7A8B04;
	fma.rn.f64 	%fd949, %fd948, %fd947, 0d3EF3B2669F02676F;
	fma.rn.f64 	%fd950, %fd949, %fd947, 0d3F1745CBA9AB0956;
	fma.rn.f64 	%fd951, %fd950, %fd947, 0d3F3C71C72D1B5154;
	fma.rn.f64 	%fd952, %fd951, %fd947, 0d3F624924923BE72D;
	fma.rn.f64 	%fd953, %fd952, %fd947, 0d3F8999999999A3C4;
	fma.rn.f64 	%fd954, %fd953, %fd947, 0d3FB5555555555554;
	sub.f64 	%fd955, %fd938, %fd946;
	add.f64 	%fd956, %fd955, %fd955;
	neg.f64 	%fd957, %fd946;
	fma.rn.f64 	%fd958, %fd957, %fd938, %fd956;
	mul.f64 	%fd959, %fd944, %fd958;
	mul.f64 	%fd960, %fd947, %fd954;
	fma.rn.f64 	%fd961, %fd960, %fd946, %fd959;
	xor.b32  	%r263, %r371, -2147483648;
	mov.b32 	%r264, 1127219200;
	mov.b64 	%fd962, {%r263, %r264};
	sub.f64 	%fd963, %fd962, %fd52;
	fma.rn.f64 	%fd964, %fd963, 0d3FE62E42FEFA39EF, %fd946;
	fma.rn.f64 	%fd965, %fd963, 0dBFE62E42FEFA39EF, %fd964;
	sub.f64 	%fd966, %fd965, %fd946;
	sub.f64 	%fd967, %fd961, %fd966;
	fma.rn.f64 	%fd968, %fd963, 0d3C7ABC9E3B39803F, %fd967;
	add.f64 	%fd1392, %fd964, %fd968;
	bra.uni 	$L__BB0_167;
$L__BB0_166:
	fma.rn.f64 	%fd937, %fd1390, 0d7FF0000000000000, 0d7FF0000000000000;
	{
	.reg .b32 %temp; 
	mov.b64 	{%temp, %r255}, %fd1390;
	}
	and.b32  	%r256, %r255, 2147483647;
	setp.eq.s32 	%p124, %r256, 0;
	selp.f64 	%fd1392, 0dFFF0000000000000, %fd937, %p124;
$L__BB0_167:
	add.f64 	%fd969, %fd1368, %fd1392;
	mul.wide.s32 	%rd166, %r74, 32;
	add.s64 	%rd167, %rd2, %rd166;
	div.rn.f64 	%fd970, %fd1389, %fd405;
	div.rn.f64 	%fd971, %fd1388, %fd405;
	st.local.v2.f64 	[%rd167], {%fd970, %fd971};
	div.rn.f64 	%fd972, %fd1387, %fd405;
	div.rn.f64 	%fd973, %fd404, %fd405;
	st.local.v2.f64 	[%rd167+16], {%fd972, %fd973};
	mul.wide.s32 	%rd168, %r74, 8;
	add.s64 	%rd169, %rd4, %rd168;
	st.local.f64 	[%rd169], %fd969;
	add.s32 	%r358, %r358, 1;
	setp.eq.s32 	%p126, %r358, %r203;
	@%p126 bra 	$L__BB0_124;
	bra.uni 	$L__BB0_93;
$L__BB0_168:
	shl.b64 	%rd184, %rd201, 5;
	add.s64 	%rd185, %rd2, %rd184;
	ld.local.v2.f64 	{%fd1396, %fd1395}, [%rd185];
	ld.local.v2.f64 	{%fd1394, %fd1393}, [%rd185+16];
	mov.f64 	%fd1397, %fd1393;
	mov.f64 	%fd1398, %fd1394;
	mov.f64 	%fd1399, %fd1395;
	mov.f64 	%fd1400, %fd1396;
	mov.f64 	%fd1401, %fd1393;
	mov.f64 	%fd1402, %fd1394;
	mov.f64 	%fd1403, %fd1395;
	mov.f64 	%fd1404, %fd1396;
	mov.f64 	%fd1405, %fd1393;
	mov.f64 	%fd1406, %fd1394;
	mov.f64 	%fd1407, %fd1395;
	mov.f64 	%fd1408, %fd1396;
$L__BB0_169:
	mul.f64 	%fd454, %fd1408, %fd1480;
	mul.f64 	%fd455, %fd1407, %fd1479;
	mul.f64 	%fd456, %fd1406, %fd1478;
	mul.f64 	%fd457, %fd1405, %fd1477;
	mul.f64 	%fd458, %fd1404, %fd1476;
	mul.f64 	%fd459, %fd1403, %fd1475;
	mul.f64 	%fd460, %fd1402, %fd1474;
	mul.f64 	%fd461, %fd1401, %fd1473;
	mul.f64 	%fd462, %fd1400, %fd1472;
	mul.f64 	%fd463, %fd1399, %fd1471;
	mul.f64 	%fd464, %fd1398, %fd1470;
	mul.f64 	%fd465, %fd1397, %fd1469;
	mul.f64 	%fd466, %fd1396, %fd1468;
	mul.f64 	%fd467, %fd1395, %fd1467;
	mul.f64 	%fd468, %fd1394, %fd1466;
	mul.f64 	%fd469, %fd1393, %fd1465;
	add.f64 	%fd975, %fd454, 0d0000000000000000;
	add.f64 	%fd976, %fd975, %fd455;
	add.f64 	%fd977, %fd976, %fd456;
	add.f64 	%fd978, %fd977, %fd457;
	add.f64 	%fd979, %fd978, %fd458;
	add.f64 	%fd980, %fd979, %fd459;
	add.f64 	%fd981, %fd980, %fd460;
	add.f64 	%fd982, %fd981, %fd461;
	add.f64 	%fd983, %fd982, %fd462;
	add.f64 	%fd984, %fd983, %fd463;
	add.f64 	%fd985, %fd984, %fd464;
	add.f64 	%fd986, %fd985, %fd465;
	add.f64 	%fd987, %fd986, %fd466;
	add.f64 	%fd988, %fd987, %fd467;
	add.f64 	%fd989, %fd988, %fd468;
	add.f64 	%fd470, %fd989, %fd469;
	{
	.reg .b32 %temp; 
	mov.b64 	{%temp, %r374}, %fd470;
	}
	{
	.reg .b32 %temp; 
	mov.b64 	{%r375, %temp}, %fd470;
	}
	setp.gt.s32 	%p135, %r374, 1048575;
	mov.b32 	%r376, -1023;
	mov.f64 	%fd1409, %fd470;
	@%p135 bra 	$L__BB0_171;
	mul.f64 	%fd1409, %fd470, 0d4350000000000000;
	{
	.reg .b32 %temp; 
	mov.b64 	{%temp, %r374}, %fd1409;
	}
	{
	.reg .b32 %temp; 
	mov.b64 	{%r375, %temp}, %fd1409;
	}
	mov.b32 	%r376, -1077;
$L__BB0_171:
	add.s32 	%r277, %r374, -1;
	setp.gt.u32 	%p136, %r277, 2146435070;
	@%p136 bra 	$L__BB0_175;
	shr.u32 	%r280, %r374, 20;
	add.s32 	%r377, %r376, %r280;
	and.b32  	%r281, %r374, 1048575;
	or.b32  	%r282, %r281, 1072693248;
	mov.b64 	%fd1410, {%r375, %r282};
	setp.lt.u32 	%p138, %r282, 1073127583;
	@%p138 bra 	$L__BB0_174;
	{
	.reg .b32 %temp; 
	mov.b64 	{%r283, %temp}, %fd1410;
	}
	{
	.reg .b32 %temp; 
	mov.b64 	{%temp, %r284}, %fd1410;
	}
	add.s32 	%r285, %r284, -1048576;
	mov.b64 	%fd1410, {%r283, %r285};
	add.s32 	%r377, %r377, 1;
$L__BB0_174:
	add.f64 	%fd991, %fd1410, 0dBFF0000000000000;
	add.f64 	%fd992, %fd1410, 0d3FF0000000000000;
	rcp.approx.ftz.f64 	%fd993, %fd992;
	neg.f64 	%fd994, %fd992;
	fma.rn.f64 	%fd995, %fd994, %fd993, 0d3FF0000000000000;
	fma.rn.f64 	%fd996, %fd995, %fd995, %fd995;
	fma.rn.f64 	%fd997, %fd996, %fd993, %fd993;
	mul.f64 	%fd998, %fd991, %fd997;
	fma.rn.f64 	%fd999, %fd991, %fd997, %fd998;
	mul.f64 	%fd1000, %fd999, %fd999;
	fma.rn.f64 	%fd1001, %fd1000, 0d3EB1380B3AE80F1E, 0d3ED0EE258B7A8B04;
	fma.rn.f64 	%fd1002, %fd1001, %fd1000, 0d3EF3B2669F02676F;
	fma.rn.f64 	%fd1003, %fd1002, %fd1000, 0d3F1745CBA9AB0956;
	fma.rn.f64 	%fd1004, %fd1003, %fd1000, 0d3F3C71C72D1B5154;
	fma.rn.f64 	%fd1005, %fd1004, %fd1000, 0d3F624924923BE72D;
	fma.rn.f64 	%fd1006, %fd1005, %fd1000, 0d3F8999999999A3C4;
	fma.rn.f64 	%fd1007, %fd1006, %fd1000, 0d3FB5555555555554;
	sub.f64 	%fd1008, %fd991, %fd999;
	add.f64 	%fd1009, %fd1008, %fd1008;
	neg.f64 	%fd1010, %fd999;
	fma.rn.f64 	%fd1011, %fd1010, %fd991, %fd1009;
	mul.f64 	%fd1012, %fd997, %fd1011;
	mul.f64 	%fd1013, %fd1000, %fd1007;
	fma.rn.f64 	%fd1014, %fd1013, %fd999, %fd1012;
	xor.b32  	%r286, %r377, -2147483648;
	mov.b32 	%r287, 1127219200;
	mov.b64 	%fd1015, {%r286, %r287};
	mov.b32 	%r288, -2147483648;
	mov.b64 	%fd1016, {%r288, %r287};
	sub.f64 	%fd1017, %fd1015, %fd1016;
	fma.rn.f64 	%fd1018, %fd1017, 0d3FE62E42FEFA39EF, %fd999;
	fma.rn.f64 	%fd1019, %fd1017, 0dBFE62E42FEFA39EF, %fd1018;
	sub.f64 	%fd1020, %fd1019, %fd999;
	sub.f64 	%fd1021, %fd1014, %fd1020;
	fma.rn.f64 	%fd1022, %fd1017, 0d3C7ABC9E3B39803F, %fd1021;
	add.f64 	%fd1411, %fd1018, %fd1022;
	bra.uni 	$L__BB0_176;
$L__BB0_175:
	fma.rn.f64 	%fd990, %fd1409, 0d7FF0000000000000, 0d7FF0000000000000;
	{
	.reg .b32 %temp; 
	mov.b64 	{%temp, %r278}, %fd1409;
	}
	and.b32  	%r279, %r278, 2147483647;
	setp.eq.s32 	%p137, %r279, 0;
	selp.f64 	%fd1411, 0dFFF0000000000000, %fd990, %p137;
$L__BB0_176:
	add.f64 	%fd1023, %fd1411, 0d0000000000000000;
	shl.b64 	%rd186, %rd201, 3;
	add.s64 	%rd187, %rd4, %rd186;
	ld.local.f64 	%fd1024, [%rd187];
	add.f64 	%fd1481, %fd1023, %fd1024;
	div.rn.f64 	%fd1465, %fd469, %fd470;
	div.rn.f64 	%fd1466, %fd468, %fd470;
	div.rn.f64 	%fd1467, %fd467, %fd470;
	div.rn.f64 	%fd1468, %fd466, %fd470;
	div.rn.f64 	%fd1469, %fd465, %fd470;
	div.rn.f64 	%fd1470, %fd464, %fd470;
	div.rn.f64 	%fd1471, %fd463, %fd470;
	div.rn.f64 	%fd1472, %fd462, %fd470;
	div.rn.f64 	%fd1473, %fd461, %fd470;
	div.rn.f64 	%fd1474, %fd460, %fd470;
	div.rn.f64 	%fd1475, %fd459, %fd470;
	div.rn.f64 	%fd1476, %fd458, %fd470;
	div.rn.f64 	%fd1477, %fd457, %fd470;
	div.rn.f64 	%fd1478, %fd456, %fd470;
	div.rn.f64 	%fd1479, %fd455, %fd470;
	div.rn.f64 	%fd1480, %fd454, %fd470;
$L__BB0_177:
	ld.const.u32 	%r100, [%rd29+11264];
	setp.lt.s32 	%p139, %r100, 1;
	@%p139 bra 	$L__BB0_190;
	mad.lo.s64 	%rd189, %rd201, 40, %rd177;
	add.s64 	%rd202, %rd189, 3088;
	mov.b32 	%r289, 1127219200;
	mov.b32 	%r290, -2147483648;
	mov.b64 	%fd513, {%r290, %r289};
	mad.lo.s64 	%rd203, %rd201, 80, %rd5;
	neg.s32 	%r378, %r100;
	mad.lo.s64 	%rd190, %rd201, 320, %rd3;
	add.s64 	%rd204, %rd190, 16;
	ld.const.u32 	%r295, [%rd29+-1024];
$L__BB0_179:
	ld.const.u32 	%r291, [%rd202];
	mul.wide.s32 	%rd191, %r291, 4;
	mov.u64 	%rd192, d_tree;
	add.s64 	%rd193, %rd192, %rd191;
	ld.const.u32 	%r292, [%rd193+16];
	ld.const.u32 	%r293, [%rd193+1040];
	setp.eq.s32 	%p140, %r295, %r292;
	setp.eq.s32 	%p141, %r295, %r293;
	or.pred  	%p142, %p140, %p141;
	@%p142 bra 	$L__BB0_181;
	ld.local.v2.f64 	{%fd1458, %fd1454}, [%rd204+-16];
	ld.local.v2.f64 	{%fd1450, %fd1446}, [%rd204];
	mov.f64 	%fd1447, %fd1446;
	mov.f64 	%fd1448, %fd1446;
	mov.f64 	%fd1449, %fd1446;
	mov.f64 	%fd1451, %fd1450;
	mov.f64 	%fd1452, %fd1450;
	mov.f64 	%fd1453, %fd1450;
	mov.f64 	%fd1455, %fd1454;
	mov.f64 	%fd1456, %fd1454;
	mov.f64 	%fd1457, %fd1454;
	mov.f64 	%fd1459, %fd1458;
	mov.f64 	%fd1460, %fd1458;
	mov.f64 	%fd1461, %fd1458;
	bra.uni 	$L__BB0_182;
$L__BB0_181:
	ld.local.v2.f64 	{%fd1449, %fd1448}, [%rd204+-16];
	ld.local.v2.f64 	{%fd1447, %fd1446}, [%rd204];
	mov.f64 	%fd1450, %fd1446;
	mov.f64 	%fd1451, %fd1447;
	mov.f64 	%fd1452, %fd1448;
	mov.f64 	%fd1453, %fd1449;
	mov.f64 	%fd1454, %fd1446;
	mov.f64 	%fd1455, %fd1447;
	mov.f64 	%fd1456, %fd1448;
	mov.f64 	%fd1457, %fd1449;
	mov.f64 	%fd1458, %fd1446;
	mov.f64 	%fd1459, %fd1447;
	mov.f64 	%fd1460, %fd1448;
	mov.f64 	%fd1461, %fd1449;
$L__BB0_182:
	mul.f64 	%fd1025, %fd1461, %fd1480;
	mul.f64 	%fd1026, %fd1460, %fd1479;
	mul.f64 	%fd1027, %fd1459, %fd1478;
	mul.f64 	%fd1028, %fd1458, %fd1477;
	mul.f64 	%fd1029, %fd1457, %fd1476;
	mul.f64 	%fd1030, %fd1456, %fd1475;
	mul.f64 	%fd1031, %fd1455, %fd1474;
	mul.f64 	%fd1032, %fd1454, %fd1473;
	mul.f64 	%fd1033, %fd1453, %fd1472;
	mul.f64 	%fd1034, %fd1452, %fd1471;
	mul.f64 	%fd1035, %fd1451, %fd1470;
	mul.f64 	%fd1036, %fd1450, %fd1469;
	mul.f64 	%fd1037, %fd1449, %fd1468;
	mul.f64 	%fd1038, %fd1448, %fd1467;
	mul.f64 	%fd1039, %fd1447, %fd1466;
	mul.f64 	%fd1040, %fd1446, %fd1465;
	add.f64 	%fd1041, %fd1025, 0d0000000000000000;
	add.f64 	%fd1042, %fd1041, %fd1026;
	add.f64 	%fd1043, %fd1042, %fd1027;
	add.f64 	%fd1044, %fd1043, %fd1028;
	add.f64 	%fd1045, %fd1044, %fd1029;
	add.f64 	%fd1046, %fd1045, %fd1030;
	add.f64 	%fd1047, %fd1046, %fd1031;
	add.f64 	%fd1048, %fd1047, %fd1032;
	add.f64 	%fd1049, %fd1048, %fd1033;
	add.f64 	%fd1050, %fd1049, %fd1034;
	add.f64 	%fd1051, %fd1050, %fd1035;
	add.f64 	%fd1052, %fd1051, %fd1036;
	add.f64 	%fd1053, %fd1052, %fd1037;
	add.f64 	%fd1054, %fd1053, %fd1038;
	add.f64 	%fd1055, %fd1054, %fd1039;
	add.f64 	%fd1462, %fd1055, %fd1040;
	div.rn.f64 	%fd1480, %fd1025, %fd1462;
	div.rn.f64 	%fd1479, %fd1026, %fd1462;
	div.rn.f64 	%fd1478, %fd1027, %fd1462;
	div.rn.f64 	%fd1477, %fd1028, %fd1462;
	div.rn.f64 	%fd1476, %fd1029, %fd1462;
	div.rn.f64 	%fd1475, %fd1030, %fd1462;
	div.rn.f64 	%fd1474, %fd1031, %fd1462;
	div.rn.f64 	%fd1473, %fd1032, %fd1462;
	div.rn.f64 	%fd1472, %fd1033, %fd1462;
	div.rn.f64 	%fd1471, %fd1034, %fd1462;
	div.rn.f64 	%fd1470, %fd1035, %fd1462;
	div.rn.f64 	%fd1469, %fd1036, %fd1462;
	div.rn.f64 	%fd1468, %fd1037, %fd1462;
	div.rn.f64 	%fd1467, %fd1038, %fd1462;
	div.rn.f64 	%fd1466, %fd1039, %fd1462;
	div.rn.f64 	%fd1465, %fd1040, %fd1462;
	{
	.reg .b32 %temp; 
	mov.b64 	{%temp, %r379}, %fd1462;
	}
	{
	.reg .b32 %temp; 
	mov.b64 	{%r380, %temp}, %fd1462;
	}
	setp.gt.s32 	%p143, %r379, 1048575;
	mov.b32 	%r381, -1023;
	@%p143 bra 	$L__BB0_184;
	mul.f64 	%fd1462, %fd1462, 0d4350000000000000;
	{
	.reg .b32 %temp; 
	mov.b64 	{%temp, %r379}, %fd1462;
	}
	{
	.reg .b32 %temp; 
	mov.b64 	{%r380, %temp}, %fd1462;
	}
	mov.b32 	%r381, -1077;
$L__BB0_184:
	add.s32 	%r299, %r379, -1;
	setp.gt.u32 	%p144, %r299, 2146435070;
	@%p144 bra 	$L__BB0_188;
	shr.u32 	%r302, %r379, 20;
	add.s32 	%r382, %r381, %r302;
	and.b32  	%r303, %r379, 1048575;
	or.b32  	%r304, %r303, 1072693248;
	mov.b64 	%fd1463, {%r380, %r304};
	setp.lt.u32 	%p146, %r304, 1073127583;
	@%p146 bra 	$L__BB0_187;
	{
	.reg .b32 %temp; 
	mov.b64 	{%r305, %temp}, %fd1463;
	}
	{
	.reg .b32 %temp; 
	mov.b64 	{%temp, %r306}, %fd1463;
	}
	add.s32 	%r307, %r306, -1048576;
	mov.b64 	%fd1463, {%r305, %r307};
	add.s32 	%r382, %r382, 1;
$L__BB0_187:
	add.f64 	%fd1057, %fd1463, 0dBFF0000000000000;
	add.f64 	%fd1058, %fd1463, 0d3FF0000000000000;
	rcp.approx.ftz.f64 	%fd1059, %fd1058;
	neg.f64 	%fd1060, %fd1058;
	fma.rn.f64 	%fd1061, %fd1060, %fd1059, 0d3FF0000000000000;
	fma.rn.f64 	%fd1062, %fd1061, %fd1061, %fd1061;
	fma.rn.f64 	%fd1063, %fd1062, %fd1059, %fd1059;
	mul.f64 	%fd1064, %fd1057, %fd1063;
	fma.rn.f64 	%fd1065, %fd1057, %fd1063, %fd1064;
	mul.f64 	%fd1066, %fd1065, %fd1065;
	fma.rn.f64 	%fd1067, %fd1066, 0d3EB1380B3AE80F1E, 0d3ED0EE258B7A8B04;
	fma.rn.f64 	%fd1068, %fd1067, %fd1066, 0d3EF3B2669F02676F;
	fma.rn.f64 	%fd1069, %fd1068, %fd1066, 0d3F1745CBA9AB0956;
	fma.rn.f64 	%fd1070, %fd1069, %fd1066, 0d3F3C71C72D1B5154;
	fma.rn.f64 	%fd1071, %fd1070, %fd1066, 0d3F624924923BE72D;
	fma.rn.f64 	%fd1072, %fd1071, %fd1066, 0d3F8999999999A3C4;
	fma.rn.f64 	%fd1073, %fd1072, %fd1066, 0d3FB5555555555554;
	sub.f64 	%fd1074, %fd1057, %fd1065;
	add.f64 	%fd1075, %fd1074, %fd1074;
	neg.f64 	%fd1076, %fd1065;
	fma.rn.f64 	%fd1077, %fd1076, %fd1057, %fd1075;
	mul.f64 	%fd1078, %fd1063, %fd1077;
	mul.f64 	%fd1079, %fd1066, %fd1073;
	fma.rn.f64 	%fd1080, %fd1079, %fd1065, %fd1078;
	xor.b32  	%r308, %r382, -2147483648;
	mov.b32 	%r309, 1127219200;
	mov.b64 	%fd1081, {%r308, %r309};
	sub.f64 	%fd1082, %fd1081, %fd513;
	fma.rn.f64 	%fd1083, %fd1082, 0d3FE62E42FEFA39EF, %fd1065;
	fma.rn.f64 	%fd1084, %fd1082, 0dBFE62E42FEFA39EF, %fd1083;
	sub.f64 	%fd1085, %fd1084, %fd1065;
	sub.f64 	%fd1086, %fd1080, %fd1085;
	fma.rn.f64 	%fd1087, %fd1082, 0d3C7ABC9E3B39803F, %fd1086;
	add.f64 	%fd1464, %fd1083, %fd1087;
	bra.uni 	$L__BB0_189;
$L__BB0_188:
	fma.rn.f64 	%fd1056, %fd1462, 0d7FF0000000000000, 0d7FF0000000000000;
	{
	.reg .b32 %temp; 
	mov.b64 	{%temp, %r300}, %fd1462;
	}
	and.b32  	%r301, %r300, 2147483647;
	setp.eq.s32 	%p145, %r301, 0;
	selp.f64 	%fd1464, 0dFFF0000000000000, %fd1056, %p145;
$L__BB0_189:
	add.f64 	%fd1088, %fd1481, %fd1464;
	ld.local.f64 	%fd1089, [%rd203];
	add.f64 	%fd1481, %fd1088, %fd1089;
	add.s32 	%r378, %r378, 1;
	setp.ne.s32 	%p147, %r378, 0;
	add.s64 	%rd204, %rd204, 32;
	add.s64 	%rd203, %rd203, 8;
	add.s64 	%rd202, %rd202, 4;
	@%p147 bra 	$L__BB0_179;
$L__BB0_190:
	add.f64 	%fd1090, %fd1480, 0d0000000000000000;
	add.f64 	%fd1091, %fd1090, %fd1479;
	add.f64 	%fd1092, %fd1091, %fd1478;
	add.f64 	%fd1093, %fd1092, %fd1477;
	add.f64 	%fd1094, %fd1093, %fd1476;
	add.f64 	%fd1095, %fd1094, %fd1475;
	add.f64 	%fd1096, %fd1095, %fd1474;
	add.f64 	%fd1097, %fd1096, %fd1473;
	add.f64 	%fd1098, %fd1097, %fd1472;
	add.f64 	%fd1099, %fd1098, %fd1471;
	add.f64 	%fd1100, %fd1099, %fd1470;
	add.f64 	%fd1101, %fd1100, %fd1469;
	add.f64 	%fd1102, %fd1101, %fd1468;
	add.f64 	%fd1103, %fd1102, %fd1467;
	add.f64 	%fd1104, %fd1103, %fd1466;
	add.f64 	%fd598, %fd1104, %fd1465;
	div.rn.f64 	%fd599, %fd1480, %fd598;
	div.rn.f64 	%fd600, %fd1479, %fd598;
	div.rn.f64 	%fd601, %fd1478, %fd598;
	div.rn.f64 	%fd602, %fd1477, %fd598;
	div.rn.f64 	%fd603, %fd1476, %fd598;
	div.rn.f64 	%fd604, %fd1475, %fd598;
	div.rn.f64 	%fd605, %fd1474, %fd598;
	div.rn.f64 	%fd606, %fd1473, %fd598;
	div.rn.f64 	%fd607, %fd1472, %fd598;
	div.rn.f64 	%fd608, %fd1471, %fd598;
	div.rn.f64 	%fd609, %fd1470, %fd598;
	div.rn.f64 	%fd610, %fd1469, %fd598;
	div.rn.f64 	%fd611, %fd1468, %fd598;
	div.rn.f64 	%fd612, %fd1467, %fd598;
	div.rn.f64 	%fd613, %fd1466, %fd598;
	{
	.reg .b32 %temp; 
	mov.b64 	{%temp, %r383}, %fd598;
	}
	{
	.reg .b32 %temp; 
	mov.b64 	{%r384, %temp}, %fd598;
	}
	setp.gt.s32 	%p148, %r383, 1048575;
	mov.b32 	%r385, -1023;
	mov.f64 	%fd1482, %fd598;
	@%p148 bra 	$L__BB0_192;
	mul.f64 	%fd1482, %fd598, 0d4350000000000000;
	{
	.reg .b32 %temp; 
	mov.b64 	{%temp, %r383}, %fd1482;
	}
	{
	.reg .b32 %temp; 
	mov.b64 	{%r384, %temp}, %fd1482;
	}
	mov.b32 	%r385, -1077;
$L__BB0_192:
	add.s32 	%r312, %r383, -1;
	setp.gt.u32 	%p149, %r312, 2146435070;
	@%p149 bra 	$L__BB0_196;
	shr.u32 	%r315, %r383, 20;
	add.s32 	%r386, %r385, %r315;
	and.b32  	%r316, %r383, 1048575;
	or.b32  	%r317, %r316, 1072693248;
	mov.b64 	%fd1483, {%r384, %r317};
	setp.lt.u32 	%p151, %r317, 1073127583;
	@%p151 bra 	$L__BB0_195;
	{
	.reg .b32 %temp; 
	mov.b64 	{%r318, %temp}, %fd1483;
	}
	{
	.reg .b32 %temp; 
	mov.b64 	{%temp, %r319}, %fd1483;
	}
	add.s32 	%r320, %r319, -1048576;
	mov.b64 	%fd1483, {%r318, %r320};
	add.s32 	%r386, %r386, 1;
$L__BB0_195:
	add.f64 	%fd1106, %fd1483, 0dBFF0000000000000;
	add.f64 	%fd1107, %fd1483, 0d3FF0000000000000;
	rcp.approx.ftz.f64 	%fd1108, %fd1107;
	neg.f64 	%fd1109, %fd1107;
	fma.rn.f64 	%fd1110, %fd1109, %fd1108, 0d3FF0000000000000;
	fma.rn.f64 	%fd1111, %fd1110, %fd1110, %fd1110;
	fma.rn.f64 	%fd1112, %fd1111, %fd1108, %fd1108;
	mul.f64 	%fd1113, %fd1106, %fd1112;
	fma.rn.f64 	%fd1114, %fd1106, %fd1112, %fd1113;
	mul.f64 	%fd1115, %fd1114, %fd1114;
	fma.rn.f64 	%fd1116, %fd1115, 0d3EB1380B3AE80F1E, 0d3ED0EE258B7A8B04;
	fma.rn.f64 	%fd1117, %fd1116, %fd1115, 0d3EF3B2669F02676F;
	fma.rn.f64 	%fd1118, %fd1117, %fd1115, 0d3F1745CBA9AB0956;
	fma.rn.f64 	%fd1119, %fd1118, %fd1115, 0d3F3C71C72D1B5154;
	fma.rn.f64 	%fd1120, %fd1119, %fd1115, 0d3F624924923BE72D;
	fma.rn.f64 	%fd1121, %fd1120, %fd1115, 0d3F8999999999A3C4;
	fma.rn.f64 	%fd1122, %fd1121, %fd1115, 0d3FB5555555555554;
	sub.f64 	%fd1123, %fd1106, %fd1114;
	add.f64 	%fd1124, %fd1123, %fd1123;
	neg.f64 	%fd1125, %fd1114;
	fma.rn.f64 	%fd1126, %fd1125, %fd1106, %fd1124;
	mul.f64 	%fd1127, %fd1112, %fd1126;
	mul.f64 	%fd1128, %fd1115, %fd1122;
	fma.rn.f64 	%fd1129, %fd1128, %fd1114, %fd1127;
	xor.b32  	%r321, %r386, -2147483648;
	mov.b32 	%r322, 1127219200;
	mov.b64 	%fd1130, {%r321, %r322};
	mov.b32 	%r323, -2147483648;
	mov.b64 	%fd1131, {%r323, %r322};
	sub.f64 	%fd1132, %fd1130, %fd1131;
	fma.rn.f64 	%fd1133, %fd1132, 0d3FE62E42FEFA39EF, %fd1114;
	fma.rn.f64 	%fd1134, %fd1132, 0dBFE62E42FEFA39EF, %fd1133;
	sub.f64 	%fd1135, %fd1134, %fd1114;
	sub.f64 	%fd1136, %fd1129, %fd1135;
	fma.rn.f64 	%fd1137, %fd1132, 0d3C7ABC9E3B39803F, %fd1136;
	add.f64 	%fd1484, %fd1133, %fd1137;
	bra.uni 	$L__BB0_197;
$L__BB0_196:
	fma.rn.f64 	%fd1105, %fd1482, 0d7FF0000000000000, 0d7FF0000000000000;
	{
	.reg .b32 %temp; 
	mov.b64 	{%temp, %r313}, %fd1482;
	}
	and.b32  	%r314, %r313, 2147483647;
	setp.eq.s32 	%p150, %r314, 0;
	selp.f64 	%fd1484, 0dFFF0000000000000, %fd1105, %p150;
$L__BB0_197:
	add.f64 	%fd622, %fd1481, %fd1484;
	ld.const.u32 	%r324, [%rd29+-2048];
	ld.const.u32 	%r325, [d_tree+12];
	setp.ne.s32 	%p152, %r324, %r325;
	@%p152 bra 	$L__BB0_199;
	add.f64 	%fd1149, %fd599, 0d0000000000000000;
	add.f64 	%fd1150, %fd600, %fd1149;
	add.f64 	%fd1151, %fd601, %fd1150;
	add.f64 	%fd1488, %fd602, %fd1151;
	add.f64 	%fd1152, %fd603, 0d0000000000000000;
	add.f64 	%fd1153, %fd604, %fd1152;
	add.f64 	%fd1154, %fd605, %fd1153;
	add.f64 	%fd1487, %fd606, %fd1154;
	add.f64 	%fd1155, %fd607, 0d0000000000000000;
	add.f64 	%fd1156, %fd608, %fd1155;
	add.f64 	%fd1157, %fd609, %fd1156;
	add.f64 	%fd1486, %fd610, %fd1157;
	add.f64 	%fd1158, %fd611, 0d0000000000000000;
	add.f64 	%fd1159, %fd612, %fd1158;
	add.f64 	%fd1485, %fd613, %fd1159;
	bra.uni 	$L__BB0_200;
$L__BB0_199:
	add.f64 	%fd1138, %fd599, 0d0000000000000000;
	add.f64 	%fd1139, %fd603, %fd1138;
	add.f64 	%fd1140, %fd607, %fd1139;
	add.f64 	%fd1488, %fd611, %fd1140;
	add.f64 	%fd1141, %fd600, 0d0000000000000000;
	add.f64 	%fd1142, %fd604, %fd1141;
	add.f64 	%fd1143, %fd608, %fd1142;
	add.f64 	%fd1487, %fd612, %fd1143;
	add.f64 	%fd1144, %fd601, 0d0000000000000000;
	add.f64 	%fd1145, %fd605, %fd1144;
	add.f64 	%fd1146, %fd609, %fd1145;
	add.f64 	%fd1486, %fd613, %fd1146;
	add.f64 	%fd1147, %fd602, 0d0000000000000000;
	add.f64 	%fd1148, %fd606, %fd1147;
	add.f64 	%fd1485, %fd610, %fd1148;
$L__BB0_200:
	div.rn.f64 	%fd1160, %fd1465, %fd598;
	add.f64 	%fd1161, %fd1160, %fd1485;
	ld.const.f64 	%fd1162, [d_tree+22552];
	fma.rn.f64 	%fd1163, %fd1162, %fd1488, 0d0000000000000000;
	ld.const.f64 	%fd1164, [d_tree+22560];
	fma.rn.f64 	%fd1165, %fd1164, %fd1487, %fd1163;
	ld.const.f64 	%fd1166, [d_tree+22568];
	fma.rn.f64 	%fd1167, %fd1166, %fd1486, %fd1165;
	ld.const.f64 	%fd1168, [d_tree+22576];
	fma.rn.f64 	%fd1489, %fd1168, %fd1161, %fd1167;
	{
	.reg .b32 %temp; 
	mov.b64 	{%temp, %r387}, %fd1489;
	}
	{
	.reg .b32 %temp; 
	mov.b64 	{%r388, %temp}, %fd1489;
	}
	setp.gt.s32 	%p153, %r387, 1048575;
	mov.b32 	%r389, -1023;
	@%p153 bra 	$L__BB0_202;
	mul.f64 	%fd1489, %fd1489, 0d4350000000000000;
	{
	.reg .b32 %temp; 
	mov.b64 	{%temp, %r387}, %fd1489;
	}
	{
	.reg .b32 %temp; 
	mov.b64 	{%r388, %temp}, %fd1489;
	}
	mov.b32 	%r389, -1077;
$L__BB0_202:
	add.s32 	%r328, %r387, -1;
	setp.gt.u32 	%p154, %r328, 2146435070;
	@%p154 bra 	$L__BB0_206;
	shr.u32 	%r331, %r387, 20;
	add.s32 	%r390, %r389, %r331;
	and.b32  	%r332, %r387, 1048575;
	or.b32  	%r333, %r332, 1072693248;
	mov.b64 	%fd1490, {%r388, %r333};
	setp.lt.u32 	%p156, %r333, 1073127583;
	@%p156 bra 	$L__BB0_205;
	{
	.reg .b32 %temp; 
	mov.b64 	{%r334, %temp}, %fd1490;
	}
	{
	.reg .b32 %temp; 
	mov.b64 	{%temp, %r335}, %fd1490;
	}
	add.s32 	%r336, %r335, -1048576;
	mov.b64 	%fd1490, {%r334, %r336};
	add.s32 	%r390, %r390, 1;
$L__BB0_205:
	add.f64 	%fd1170, %fd1490, 0dBFF0000000000000;
	add.f64 	%fd1171, %fd1490, 0d3FF0000000000000;
	rcp.approx.ftz.f64 	%fd1172, %fd1171;
	neg.f64 	%fd1173, %fd1171;
	fma.rn.f64 	%fd1174, %fd1173, %fd1172, 0d3FF0000000000000;
	fma.rn.f64 	%fd1175, %fd1174, %fd1174, %fd1174;
	fma.rn.f64 	%fd1176, %fd1175, %fd1172, %fd1172;
	mul.f64 	%fd1177, %fd1170, %fd1176;
	fma.rn.f64 	%fd1178, %fd1170, %fd1176, %fd1177;
	mul.f64 	%fd1179, %fd1178, %fd1178;
	fma.rn.f64 	%fd1180, %fd1179, 0d3EB1380B3AE80F1E, 0d3ED0EE258B7A8B04;
	fma.rn.f64 	%fd1181, %fd1180, %fd1179, 0d3EF3B2669F02676F;
	fma.rn.f64 	%fd1182, %fd1181, %fd1179, 0d3F1745CBA9AB0956;
	fma.rn.f64 	%fd1183, %fd1182, %fd1179, 0d3F3C71C72D1B5154;
	fma.rn.f64 	%fd1184, %fd1183, %fd1179, 0d3F624924923BE72D;
	fma.rn.f64 	%fd1185, %fd1184, %fd1179, 0d3F8999999999A3C4;
	fma.rn.f64 	%fd1186, %fd1185, %fd1179, 0d3FB5555555555554;
	sub.f64 	%fd1187, %fd1170, %fd1178;
	add.f64 	%fd1188, %fd1187, %fd1187;
	neg.f64 	%fd1189, %fd1178;
	fma.rn.f64 	%fd1190, %fd1189, %fd1170, %fd1188;
	mul.f64 	%fd1191, %fd1176, %fd1190;
	mul.f64 	%fd1192, %fd1179, %fd1186;
	fma.rn.f64 	%fd1193, %fd1192, %fd1178, %fd1191;
	xor.b32  	%r337, %r390, -2147483648;
	mov.b32 	%r338, 1127219200;
	mov.b64 	%fd1194, {%r337, %r338};
	mov.b32 	%r339, -2147483648;
	mov.b64 	%fd1195, {%r339, %r338};
	sub.f64 	%fd1196, %fd1194, %fd1195;
	fma.rn.f64 	%fd1197, %fd1196, 0d3FE62E42FEFA39EF, %fd1178;
	fma.rn.f64 	%fd1198, %fd1196, 0dBFE62E42FEFA39EF, %fd1197;
	sub.f64 	%fd1199, %fd1198, %fd1178;
	sub.f64 	%fd1200, %fd1193, %fd1199;
	fma.rn.f64 	%fd1201, %fd1196, 0d3C7ABC9E3B39803F, %fd1200;
	add.f64 	%fd1491, %fd1197, %fd1201;
	bra.uni 	$L__BB0_207;
$L__BB0_206:
	fma.rn.f64 	%fd1169, %fd1489, 0d7FF0000000000000, 0d7FF0000000000000;
	{
	.reg .b32 %temp; 
	mov.b64 	{%temp, %r329}, %fd1489;
	}
	and.b32  	%r330, %r329, 2147483647;
	setp.eq.s32 	%p155, %r330, 0;
	selp.f64 	%fd1491, 0dFFF0000000000000, %fd1169, %p155;
$L__BB0_207:
	ld.param.u64 	%rd197, [_Z26compute_pattern_lls_kernelPKiS0_Pdi_param_2];
	add.f64 	%fd1202, %fd622, %fd1491;
	mov.u32 	%r340, %ctaid.x;
	mov.u32 	%r341, %ntid.x;
	mov.u32 	%r342, %tid.x;
	mad.lo.s32 	%r343, %r340, %r341, %r342;
	cvta.to.global.u64 	%rd194, %rd197;
	mul.wide.s32 	%rd195, %r343, 8;
	add.s64 	%rd196, %rd194, %rd195;
	st.global.f64 	[%rd196], %fd1202;
$L__BB0_208:
	ret;

}


// ===== COMPILED SASS (sm_100) =====

	.target	sm_100

	.elftype	@"ET_EXEC"


//--------------------- .note.nv.tkinfo           --------------------------
	.section	.note.nv.tkinfo,"",@"SHT_NOTE"
	.sectionflags	@"SHF_NOTE_NV_TKINFO"
	.tkinfo
        /*0018*/ 	.word	0x00000002
        /*0030*/ 	.string	""
        /*0030*/ 	.string	"ptxas"
        /*0030*/ 	.string	"Cuda compilation tools, release 13.0, V13.0.88"
        /*0030*/ 	.string	"Build cuda_13.0.r13.0/compiler.36424714_0"
        /*0030*/ 	.string	"-arch sm_100 -m 64 "



//--------------------- .note.nv.cuinfo           --------------------------
	.section	.note.nv.cuinfo,"",@"SHT_NOTE"
	.sectionflags	@"SHF_NOTE_NV_CUINFO"
        /*0018*/ 	.short	0x0002
        /*001a*/ 	.short	0x0064
        /*001c*/ 	.short	0x0082
	.zero		2


//--------------------- .nv.info                  --------------------------
	.section	.nv.info,"",@"SHT_CUDA_INFO"
	.align	4


	//----- nvinfo : EIATTR_REGCOUNT
	.align		4
        /*0000*/ 	.byte	0x04, 0x2f
        /*0002*/ 	.short	(.L_2 - .L_1)
	.align		4
.L_1:
        /*0004*/ 	.word	index@(_Z26compute_pattern_lls_kernelPKiS0_Pdi)
        /*0008*/ 	.word	0x0000003e


	//----- nvinfo : EIATTR_FRAME_SIZE
	.align		4
.L_2:
        /*000c*/ 	.byte	0x04, 0x11
        /*000e*/ 	.short	(.L_4 - .L_3)
	.align		4
.L_3:
        /*0010*/ 	.word	index@($__internal_0_$__cuda_sm20_div_rn_f64_full)
        /*0014*/ 	.word	0x00023880


	//----- nvinfo : EIATTR_FRAME_SIZE
	.align		4
.L_4:
        /*0018*/ 	.byte	0x04, 0x11
        /*001a*/ 	.short	(.L_6 - .L_5)
	.align		4
.L_5:
        /*001c*/ 	.word	index@(_Z26compute_pattern_lls_kernelPKiS0_Pdi)
        /*0020*/ 	.word	0x00023880


	//----- nvinfo : EIATTR_MIN_STACK_SIZE
	.align		4
.L_6:
        /*0024*/ 	.byte	0x04, 0x12
        /*0026*/ 	.short	(.L_8 - .L_7)
	.align		4
.L_7:
        /*0028*/ 	.word	index@(_Z26compute_pattern_lls_kernelPKiS0_Pdi)
        /*002c*/ 	.word	0x00023880
.L_8:


//--------------------- .nv.compat                --------------------------
	.section	.nv.compat,"",@"SHT_CUDA_COMPAT_INFO"
	.align	4
        /*0000*/ 	.byte	0x02, 0x09, 0x00, 0x00, 0x02, 0x02, 0x01, 0x00, 0x02, 0x05, 0x05, 0x00, 0x03, 0x07, 0x01, 0x01
        /*0010*/ 	.byte	0x02, 0x03, 0x00, 0x00, 0x02, 0x06, 0x01, 0x00, 0x04, 0x0b, 0x08, 0x00, 0x01, 0x00, 0x00, 0x00
        /*0020*/ 	.byte	0x00, 0x00, 0x00, 0x00


//--------------------- .nv.info._Z26compute_pattern_lls_kernelPKiS0_Pdi --------------------------
	.section	.nv.info._Z26compute_pattern_lls_kernelPKiS0_Pdi,"",@"SHT_CUDA_INFO"
	.sectionflags	@""
	.align	4


	//----- nvinfo : EIATTR_CUDA_API_VERSION
	.align		4
        /*0000*/ 	.byte	0x04, 0x37
        /*0002*/ 	.short	(.L_10 - .L_9)
.L_9:
        /*0004*/ 	.word	0x00000082


	//----- nvinfo : EIATTR_KPARAM_INFO
	.align		4
.L_10:
        /*0008*/ 	.byte	0x04, 0x17
        /*000a*/ 	.short	(.L_12 - .L_11)
.L_11:
        /*000c*/ 	.word	0x00000000
        /*0010*/ 	.short	0x0003
        /*0012*/ 	.short	0x0018
        /*0014*/ 	.byte	0x00, 0xf0, 0x11, 0x00


	//----- nvinfo : EIATTR_KPARAM_INFO
	.align		4
.L_12:
        /*0018*/ 	.byte	0x04, 0x17
        /*001a*/ 	.short	(.L_14 - .L_13)
.L_13:
        /*001c*/ 	.word	0x00000000
        /*0020*/ 	.short	0x0002
        /*0022*/ 	.short	0x0010
        /*0024*/ 	.byte	0x00, 0xf5, 0x21, 0x00


	//----- nvinfo : EIATTR_KPARAM_INFO
	.align		4
.L_14:
        /*0028*/ 	.byte	0x04, 0x17
        /*002a*/ 	.short	(.L_16 - .L_15)
.L_15:
        /*002c*/ 	.word	0x00000000
        /*0030*/ 	.short	0x0001
        /*0032*/ 	.short	0x0008
        /*0034*/ 	.byte	0x00, 0xf5, 0x21, 0x00


	//----- nvinfo : EIATTR_KPARAM_INFO
	.align		4
.L_16:
        /*0038*/ 	.byte	0x04, 0x17
        /*003a*/ 	.short	(.L_18 - .L_17)
.L_17:
        /*003c*/ 	.word	0x00000000
        /*0040*/ 	.short	0x0000
        /*0042*/ 	.short	0x0000
        /*0044*/ 	.byte	0x00, 0xf5, 0x21, 0x00


	//----- nvinfo : EIATTR_SPARSE_MMA_MASK
	.align		4
.L_18:
        /*0048*/ 	.byte	0x03, 0x50
        /*004a*/ 	.short	0x0000


	//----- nvinfo : EIATTR_MAXREG_COUNT
	.align		4
        /*004c*/ 	.byte	0x03, 0x1b
        /*004e*/ 	.short	0x00ff


	//----- nvinfo : EIATTR_MERCURY_ISA_VERSION
	.align		4
        /*0050*/ 	.byte	0x03, 0x5f
        /*0052*/ 	.short	0x0101


	//----- nvinfo : EIATTR_VRC_CTA_INIT_COUNT
	.align		4
        /*0054*/ 	.byte	0x02, 0x4a
	.zero		1
	.zero		1


	//----- nvinfo : EIATTR_EXIT_INSTR_OFFSETS
	.align		4
        /*0058*/ 	.byte	0x04, 0x1c
        /*005a*/ 	.short	(.L_20 - .L_19)


	//   ....[0]....
.L_19:
        /*005c*/ 	.word	0x000000a0


	//   ....[1]....
        /*0060*/ 	.word	0x000121d0


	//----- nvinfo : EIATTR_CRS_STACK_SIZE
	.align		4
.L_20:
        /*0064*/ 	.byte	0x04, 0x1e
        /*0066*/ 	.short	(.L_22 - .L_21)
.L_21:
        /*0068*/ 	.word	0x00000000


	//----- nvinfo : EIATTR_CBANK_PARAM_SIZE
	.align		4
.L_22:
        /*006c*/ 	.byte	0x03, 0x19
        /*006e*/ 	.short	0x001c


	//----- nvinfo : EIATTR_PARAM_CBANK
	.align		4
        /*0070*/ 	.byte	0x04, 0x0a
        /*0072*/ 	.short	(.L_24 - .L_23)
	.align		4
.L_23:
        /*0074*/ 	.word	index@(.nv.constant0._Z26compute_pattern_lls_kernelPKiS0_Pdi)
        /*0078*/ 	.short	0x0380
        /*007a*/ 	.short	0x001c


	//----- nvinfo : EIATTR_SW_WAR
	.align		4
.L_24:
        /*007c*/ 	.byte	0x04, 0x36
        /*007e*/ 	.short	(.L_26 - .L_25)
.L_25:
        /*0080*/ 	.word	0x00000008
.L_26:


//--------------------- .nv.callgraph             --------------------------
	.section	.nv.callgraph,"",@"SHT_CUDA_CALLGRAPH"
	.align	4
	.sectionentsize	8
	.align		4
        /*0000*/ 	.word	0x00000000
	.align		4
        /*0004*/ 	.word	0xffffffff
	.align		4
        /*0008*/ 	.word	0x00000000
	.align		4
        /*000c*/ 	.word	0xfffffffe
	.align		4
        /*0010*/ 	.word	0x00000000
	.align		4
        /*0014*/ 	.word	0xfffffffd
	.align		4
        /*0018*/ 	.word	0x00000000
	.align		4
        /*001c*/ 	.word	0xfffffffc


//--------------------- .nv.constant3             --------------------------
	.section	.nv.constant3,"a",@progbits
	.align	8
.nv.constant3:
	.type		d_tree,@object
	.size		d_tree,(.L_0 - d_tree)
d_tree:
	.zero		22592
.L_0:


//--------------------- .text._Z26compute_pattern_lls_kernelPKiS0_Pdi --------------------------
	.section	.text._Z26compute_pattern_lls_kernelPKiS0_Pdi,"ax",@progbits
	.align	128
        .global         _Z26compute_pattern_lls_kernelPKiS0_Pdi
        .type           _Z26compute_pattern_lls_kernelPKiS0_Pdi,@function
        .size           _Z26compute_pattern_lls_kernelPKiS0_Pdi,(.L_x_331 - _Z26compute_pattern_lls_kernelPKiS0_Pdi)
        .other          _Z26compute_pattern_lls_kernelPKiS0_Pdi,@"STO_CUDA_ENTRY STV_DEFAULT"
_Z26compute_pattern_lls_kernelPKiS0_Pdi:
.text._Z26compute_pattern_lls_kernelPKiS0_Pdi:
[----:B------:R-:W0:Y:S01]  /*0000*/  LDC R1, c[0x0][0x37c] ;  /* 0x0000df00ff017b82 */ /* 0x000e220000000800 */
[----:B------:R-:W1:Y:S07]  /*0010*/  S2R R0, SR_TID.X ;  /* 0x0000000000007919 */ /* 0x000e6e0000002100 */
[----:B------:R-:W1:Y:S01]  /*0020*/  S2UR UR4, SR_CTAID.X ;  /* 0x00000000000479c3 */ /* 0x000e620000002500 */
[----:B------:R-:W2:Y:S01]  /*0030*/  LDCU UR5, c[0x0][0x398] ;  /* 0x00007300ff0577ac */ /* 0x000ea20008000800 */
[----:B0-----:R-:W-:-:S05]  /*0040*/  VIADD R1, R1, 0xfffdc780 ;  /* 0xfffdc78001017836 */ /* 0x001fca0000000000 */
[C---:B------:R-:W-:Y:S01]  /*0050*/  R2UR UR7, R1.reuse ;  /* 0x00000000010772ca */ /* 0x040fe200000e0000 */
[----:B------:R-:W1:Y:S01]  /*0060*/  LDC R3, c[0x0][0x360] ;  /* 0x0000d800ff037b82 */ /* 0x000e620000000800 */
[----:B------:R-:W-:Y:S01]  /*0070*/  R2UR UR16, R1 ;  /* 0x00000000011072ca */ /* 0x000fe200000e0000 */
[----:B-1----:R-:W-:-:S05]  /*0080*/  IMAD R3, R3, UR4, R0 ;  /* 0x0000000403037c24 */ /* 0x002fca000f8e0200 */
[----:B--2---:R-:W-:-:S13]  /*0090*/  ISETP.GE.AND P0, PT, R3, UR5, PT ;  /* 0x0000000503007c0c */ /* 0x004fda000bf06270 */
[----:B------:R-:W-:Y:S05]  /*00a0*/  @P0 EXIT ;  /* 0x000000000000094d */ /* 0x000fea0003800000 */
[----:B------:R-:W0:Y:S01]  /*00b0*/  LDCU UR4, c[0x3][URZ] ;  /* 0x00c00000ff0477ac */ /* 0x000e220008000800 */
[----:B------:R-:W-:Y:S02]  /*00c0*/  UIADD3 UR15, UPT, UPT, UR7, 0x8000, URZ ;  /* 0x00008000070f7890 */ /* 0x000fe4000fffe0ff */
[----:B------:R-:W-:Y:S02]  /*00d0*/  UIADD3 UR6, UPT, UPT, UR7, 0xa000, URZ ;  /* 0x0000a00007067890 */ /* 0x000fe4000fffe0ff */
[----:B------:R-:W-:Y:S01]  /*00e0*/  UIADD3 UR14, UPT, UPT, UR7, 0x1e000, URZ ;  /* 0x0001e000070e7890 */ /* 0x000fe2000fffe0ff */
[----:B------:R-:W1:Y:S01]  /*00f0*/  LDCU.64 UR10, c[0x0][0x358] ;  /* 0x00006b00ff0a77ac */ /* 0x000e620008000a00 */
[----:B------:R-:W-:Y:S02]  /*0100*/  UIADD3 UR7, UPT, UPT, UR7, 0x1e800, URZ ;  /* 0x0001e80007077890 */ /* 0x000fe4000fffe0ff */
[----:B0-----:R-:W-:-:S09]  /*0110*/  UISETP.GE.AND UP0, UPT, UR4, 0x1, UPT ;  /* 0x000000010400788c */ /* 0x001fd2000bf06270 */
[----:B-1----:R-:W-:Y:S05]  /*0120*/  BRA.U !UP0, `(.L_x_0) ;  /* 0x0000001508387547 */ /* 0x002fea000b800000 */
[----:B------:R-:W0:Y:S01]  /*0130*/  LDCU UR4, c[0x3][0x8] ;  /* 0x00c00100ff0477ac */ /* 0x000e220008000800 */
[----:B------:R-:W-:Y:S01]  /*0140*/  VIADD R2, R1, 0x23800 ;  /* 0x0002380001027836 */ /* 0x000fe20000000000 */
[----:B------:R-:W1:Y:S01]  /*0150*/  LDCU UR29, c[0x3][URZ] ;  /* 0x00c00000ff1d77ac */ /* 0x000e620008000800 */
[----:B------:R-:W2:Y:S01]  /*0160*/  LDCU.64 UR18, c[0x3][0x5818] ;  /* 0x00cb0300ff1277ac */ /* 0x000ea20008000a00 */
[----:B------:R-:W3:Y:S01]  /*0170*/  LDCU.64 UR12, c[0x3][0x5830] ;  /* 0x00cb0600ff0c77ac */ /* 0x000ee20008000a00 */
[----:B------:R-:W4:Y:S01]  /*0180*/  LDCU UR28, c[0x3][0x8] ;  /* 0x00c00100ff1c77ac */ /* 0x000f220008000800 */
[----:B0-----:R-:W-:Y:S01]  /*0190*/  IMAD R3, R3, UR4, RZ ;  /* 0x0000000403037c24 */ /* 0x001fe2000f8e02ff */
[----:B------:R-:W0:Y:S01]  /*01a0*/  LDCU.64 UR24, c[0x3][0x5838] ;  /* 0x00cb0700ff1877ac */ /* 0x000e220008000a00 */
[----:B------:R-:W0:Y:S01]  /*01b0*/  LDCU.128 UR20, c[0x3][0x5820] ;  /* 0x00cb0400ff1477ac */ /* 0x000e220008000c00 */
[----:B------:R-:W0:Y:S01]  /*01c0*/  LDCU.64 UR26, c[0x0][0x380] ;  /* 0x00007000ff1a77ac */ /* 0x000e220008000a00 */
[----:B-123--:R-:W-:-:S05]  /*01d0*/  UMOV UR4, URZ ;  /* 0x000000ff00047c82 */ /* 0x00efca0008000000 */
.L_x_65:
[----:B------:R-:W-:Y:S01]  /*01e0*/  UMOV UR5, 0x410 ;  /* 0x0000041000057882 */ /* 0x000fe20000000000 */
[----:B------:R-:W-:Y:S01]  /*01f0*/  UMOV UR8, 0x4818 ;  /* 0x0000481800087882 */ /* 0x000fe20000000000 */
[----:B------:R-:W-:Y:S01]  /*0200*/  ULEA UR5, UR4, UR5, 0x2 ;  /* 0x0000000504057291 */ /* 0x000fe2000f8e10ff */
[----:B0--34-:R-:W-:Y:S01]  /*0210*/  IMAD.U32 R8, RZ, RZ, UR24 ;  /* 0x00000018ff087e24 */ /* 0x019fe2000f8e00ff */
[----:B------:R-:W-:Y:S01]  /*0220*/  MOV R9, UR25 ;  /* 0x0000001900097c02 */ /* 0x000fe20008000f00 */
[----:B-1----:R-:W-:Y:S02]  /*0230*/  IMAD.MOV.U32 R4, RZ, RZ, 0x652b82fe ;  /* 0x652b82feff047424 */ /* 0x002fe400078e00ff */
[----:B------:R-:W-:-:S07]  /*0240*/  IMAD.MOV.U32 R5, RZ, RZ, 0x3ff71547 ;  /* 0x3ff71547ff057424 */ /* 0x000fce00078e00ff */
[----:B------:R-:W0:Y:S02]  /*0250*/  LDCU UR5, c[0x3][UR5] ;  /* 0x00c00000050577ac */ /* 0x000e240008000800 */
[----:B0-----:R-:W-:-:S12]  /*0260*/  ULEA UR8, UR5, UR8, 0x3 ;  /* 0x0000000805087291 */ /* 0x001fd8000f8e18ff */
[----:B------:R-:W0:Y:S02]  /*0270*/  LDCU.64 UR8, c[0x3][UR8] ;  /* 0x00c00000080877ac */ /* 0x000e240008000a00 */
[----:B0-----:R-:W-:Y:S01]  /*0280*/  DMUL R8, R8, -UR8 ;  /* 0x8000000808087c28 */ /* 0x001fe20008000000 */
[----:B------:R-:W-:Y:S01]  /*0290*/  UMOV UR8, 0xfefa39ef ;  /* 0xfefa39ef00087882 */ /* 0x000fe20000000000 */
[----:B------:R-:W-:-:S06]  /*02a0*/  UMOV UR9, 0x3fe62e42 ;  /* 0x3fe62e4200097882 */ /* 0x000fcc0000000000 */
[----:B------:R-:W-:Y:S02]  /*02b0*/  DFMA R10, R8, R4, 6.75539944105574400000e+15 ;  /* 0x43380000080a742b */ /* 0x000fe40000000004 */
[----:B------:R-:W-:-:S06]  /*02c0*/  FSETP.GEU.AND P0, PT, |R9|, 4.1917929649353027344, PT ;  /* 0x4086232b0900780b */ /* 0x000fcc0003f0e200 */
[----:B------:R-:W-:-:S08]  /*02d0*/  DADD R4, R10, -6.75539944105574400000e+15 ;  /* 0xc33800000a047429 */ /* 0x000fd00000000000 */
[----:B------:R-:W-:Y:S01]  /*02e0*/  DFMA R6, R4, -UR8, R8 ;  /* 0x8000000804067c2b */ /* 0x000fe20008000008 */
[----:B------:R-:W-:Y:S01]  /*02f0*/  UMOV UR8, 0x3b39803f ;  /* 0x3b39803f00087882 */ /* 0x000fe20000000000 */
[----:B------:R-:W-:-:S06]  /*0300*/  UMOV UR9, 0x3c7abc9e ;  /* 0x3c7abc9e00097882 */ /* 0x000fcc0000000000 */
[----:B------:R-:W-:Y:S01]  /*0310*/  DFMA R6, R4, -UR8, R6 ;  /* 0x8000000804067c2b */ /* 0x000fe20008000006 */
[----:B------:R-:W-:Y:S01]  /*0320*/  UMOV UR8, 0x69ce2bdf ;  /* 0x69ce2bdf00087882 */ /* 0x000fe20000000000 */
[----:B------:R-:W-:Y:S01]  /*0330*/  IMAD.MOV.U32 R4, RZ, RZ, -0x35dec16 ;  /* 0xfca213eaff047424 */ /* 0x000fe200078e00ff */
[----:B------:R-:W-:Y:S01]  /*0340*/  MOV R5, 0x3e928af3 ;  /* 0x3e928af300057802 */ /* 0x000fe20000000f00 */
[----:B------:R-:W-:-:S05]  /*0350*/  UMOV UR9, 0x3e5ade15 ;  /* 0x3e5ade1500097882 */ /* 0x000fca0000000000 */
[----:B------:R-:W-:Y:S01]  /*0360*/  DFMA R4, R6, UR8, R4 ;  /* 0x0000000806047c2b */ /* 0x000fe20008000004 */
[----:B------:R-:W-:Y:S01]  /*0370*/  UMOV UR8, 0x62401315 ;  /* 0x6240131500087882 */ /* 0x000fe20000000000 */
[----:B------:R-:W-:-:S06]  /*0380*/  UMOV UR9, 0x3ec71dee ;  /* 0x3ec71dee00097882 */ /* 0x000fcc0000000000 */
[----:B------:R-:W-:Y:S01]  /*0390*/  DFMA R4, R6, R4, UR8 ;  /* 0x0000000806047e2b */ /* 0x000fe20008000004 */
        /* <DEDUP_REMOVED lines=21> */
[----:B------:R-:W-:-:S07]  /*04f0*/  USHF.R.S32.HI UR8, URZ, 0x1f, UR5 ;  /* 0x0000001fff087899 */ /* 0x000fce0008011405 */
[----:B------:R-:W-:-:S08]  /*0500*/  DFMA R4, R6, R4, 1 ;  /* 0x3ff000000604742b */ /* 0x000fd00000000004 */
[----:B------:R-:W-:-:S10]  /*0510*/  DFMA R4, R6, R4, 1 ;  /* 0x3ff000000604742b */ /* 0x000fd40000000004 */
[----:B------:R-:W-:Y:S02]  /*0520*/  IMAD R7, R10, 0x100000, R5 ;  /* 0x001000000a077824 */ /* 0x000fe400078e0205 */
[----:B------:R-:W-:Y:S01]  /*0530*/  IMAD.MOV.U32 R6, RZ, RZ, R4 ;  /* 0x000000ffff067224 */ /* 0x000fe200078e0004 */
[----:B--2---:R-:W-:Y:S06]  /*0540*/  @!P0 BRA `(.L_x_1) ;  /* 0x0000000000388947 */ /* 0x004fec0003800000 */
[----:B------:R-:W-:Y:S01]  /*0550*/  FSETP.GEU.AND P1, PT, |R9|, 4.2275390625, PT ;  /* 0x408748000900780b */ /* 0x000fe20003f2e200 */
[C---:B------:R-:W-:Y:S02]  /*0560*/  DADD R6, R8.reuse, +INF ;  /* 0x7ff0000008067429 */ /* 0x040fe40000000000 */
[----:B------:R-:W-:-:S08]  /*0570*/  DSETP.GEU.AND P0, PT, R8, RZ, PT ;  /* 0x000000ff0800722a */ /* 0x000fd00003f0e000 */
[----:B------:R-:W-:Y:S02]  /*0580*/  FSEL R6, R6, RZ, P0 ;  /* 0x000000ff06067208 */ /* 0x000fe40000000000 */
[----:B------:R-:W-:Y:S01]  /*0590*/  FSEL R7, R7, RZ, P0 ;  /* 0x000000ff07077208 */ /* 0x000fe20000000000 */
[----:B------:R-:W-:Y:S06]  /*05a0*/  @P1 BRA `(.L_x_1) ;  /* 0x0000000000201947 */ /* 0x000fec0003800000 */
[----:B------:R-:W-:Y:S01]  /*05b0*/  LEA.HI R0, R10, R10, RZ, 0x1 ;  /* 0x0000000a0a007211 */ /* 0x000fe200078f08ff */
[----:B------:R-:W-:Y:S02]  /*05c0*/  IMAD.MOV.U32 R6, RZ, RZ, R4 ;  /* 0x000000ffff067224 */ /* 0x000fe400078e0004 */
[----:B------:R-:W-:Y:S01]  /*05d0*/  IMAD.MOV.U32 R4, RZ, RZ, RZ ;  /* 0x000000ffff047224 */ /* 0x000fe200078e00ff */
[----:B------:R-:W-:-:S05]  /*05e0*/  SHF.R.S32.HI R7, RZ, 0x1, R0 ;  /* 0x00000001ff077819 */ /* 0x000fca0000011400 */
[----:B------:R-:W-:Y:S01]  /*05f0*/  IMAD.IADD R10, R10, 0x1, -R7 ;  /* 0x000000010a0a7824 */ /* 0x000fe200078e0a07 */
[----:B------:R-:W-:-:S04]  /*0600*/  LEA R7, R7, R5, 0x14 ;  /* 0x0000000507077211 */ /* 0x000fc800078ea0ff */
[----:B------:R-:W-:-:S06]  /*0610*/  LEA R5, R10, 0x3ff00000, 0x14 ;  /* 0x3ff000000a057811 */ /* 0x000fcc00078ea0ff */
[----:B------:R-:W-:-:S11]  /*0620*/  DMUL R6, R6, R4 ;  /* 0x0000000406067228 */ /* 0x000fd60000000000 */
.L_x_1:
[----:B------:R-:W-:Y:S01]  /*0630*/  DADD R14, -R6, 1 ;  /* 0x3ff00000060e7429 */ /* 0x000fe20000000100 */
[----:B----4-:R-:W-:Y:S01]  /*0640*/  UISETP.GE.AND UP0, UPT, UR5, UR28, UPT ;  /* 0x0000001c0500728c */ /* 0x010fe2000bf06270 */
[----:B------:R-:W-:Y:S01]  /*0650*/  IMAD.MOV.U32 R33, RZ, RZ, -0x1 ;  /* 0xffffffffff217424 */ /* 0x000fe200078e00ff */
[----:B------:R-:W-:-:S05]  /*0660*/  MOV R18, UR28 ;  /* 0x0000001c00127c02 */ /* 0x000fca0008000f00 */
[C---:B------:R-:W-:Y:S02]  /*0670*/  DMUL R4, R14.reuse, UR18 ;  /* 0x000000120e047c28 */ /* 0x040fe40008000000 */
[C---:B------:R-:W-:Y:S02]  /*0680*/  DMUL R10, R14.reuse, UR20 ;  /* 0x000000140e0a7c28 */ /* 0x040fe40008000000 */
[----:B------:R-:W-:-:S04]  /*0690*/  DMUL R12, R14, UR22 ;  /* 0x000000160e0c7c28 */ /* 0x000fc80008000000 */
[----:B------:R-:W-:-:S07]  /*06a0*/  DADD R8, R4, R6 ;  /* 0x0000000004087229 */ /* 0x000fce0000000006 */
[----:B------:R0:W-:Y:S01]  /*06b0*/  STL.128 [R1+0x23800], R8 ;  /* 0x0238000801007387 */ /* 0x0001e20000100c00 */
[----:B------:R-:W-:Y:S05]  /*06c0*/  BRA.U UP0, `(.L_x_2) ;  /* 0x0000000100147547 */ /* 0x000fea000b800000 */
[----:B------:R-:W-:-:S04]  /*06d0*/  IADD3 R0, P0, PT, R3, UR5, RZ ;  /* 0x0000000503007c10 */ /* 0x000fc8000ff1e0ff */
[----:B------:R-:W-:Y:S02]  /*06e0*/  LEA.HI.X.SX32 R17, R3, UR8, 0x1, P0 ;  /* 0x0000000803117c11 */ /* 0x000fe400080f0eff */
[----:B------:R-:W-:-:S04]  /*06f0*/  LEA R16, P0, R0, UR26, 0x2 ;  /* 0x0000001a00107c11 */ /* 0x000fc8000f8010ff */
[----:B------:R-:W-:-:S05]  /*0700*/  LEA.HI.X R17, R0, UR27, R17, 0x2, P0 ;  /* 0x0000001b00117c11 */ /* 0x000fca00080f1411 */
[----:B------:R1:W5:Y:S04]  /*0710*/  LDG.E R33, desc[UR10][R16.64] ;  /* 0x0000000a10217981 */ /* 0x000368000c1e1900 */
.L_x_2:
[----:B------:R-:W-:Y:S01]  /*0720*/  DMUL R14, R14, UR12 ;  /* 0x0000000c0e0e7c28 */ /* 0x000fe20008000000 */
[C---:B-----5:R-:W-:Y:S01]  /*0730*/  ISETP.GE.AND P0, PT, R33.reuse, 0x4, PT ;  /* 0x000000042100780c */ /* 0x060fe20003f06270 */
[--C-:B------:R-:W-:Y:S01]  /*0740*/  DADD R20, R12, R6.reuse ;  /* 0x000000000c147229 */ /* 0x100fe20000000006 */
[----:B------:R-:W-:Y:S01]  /*0750*/  IMAD.MOV.U32 R24, RZ, RZ, R4 ;  /* 0x000000ffff187224 */ /* 0x000fe200078e0004 */
[-C--:B------:R-:W-:Y:S01]  /*0760*/  MOV R27, R11.reuse ;  /* 0x0000000b001b7202 */ /* 0x080fe20000000f00 */
[--C-:B------:R-:W-:Y:S01]  /*0770*/  IMAD.MOV.U32 R25, RZ, RZ, R5.reuse ;  /* 0x000000ffff197224 */ /* 0x100fe200078e0005 */
[----:B------:R-:W-:Y:S01]  /*0780*/  ISETP.GT.AND P0, PT, R18, UR5, !P0 ;  /* 0x0000000512007c0c */ /* 0x000fe2000c704270 */
[----:B------:R-:W-:Y:S01]  /*0790*/  IMAD.MOV.U32 R26, RZ, RZ, R10 ;  /* 0x000000ffff1a7224 */ /* 0x000fe200078e000a */
[--C-:B------:R-:W-:Y:S01]  /*07a0*/  DADD R18, R14, R6.reuse ;  /* 0x000000000e127229 */ /* 0x100fe20000000006 */
[----:B------:R-:W-:Y:S01]  /*07b0*/  IMAD.MOV.U32 R28, RZ, RZ, R4 ;  /* 0x000000ffff1c7224 */ /* 0x000fe200078e0004 */
[----:B------:R-:W-:Y:S01]  /*07c0*/  DADD R6, R10, R6 ;  /* 0x000000000a067229 */ /* 0x000fe20000000006 */
[----:B------:R-:W-:Y:S01]  /*07d0*/  IMAD.MOV.U32 R29, RZ, RZ, R5 ;  /* 0x000000ffff1d7224 */ /* 0x000fe200078e0005 */
[----:B------:R-:W-:Y:S01]  /*07e0*/  MOV R31, R11 ;  /* 0x0000000b001f7202 */ /* 0x000fe20000000f00 */
[----:B------:R-:W-:Y:S01]  /*07f0*/  IMAD.MOV.U32 R30, RZ, RZ, R10 ;  /* 0x000000ffff1e7224 */ /* 0x000fe200078e000a */
[----:B-1----:R-:W-:Y:S01]  /*0800*/  MOV R17, R13 ;  /* 0x0000000d00117202 */ /* 0x002fe20000000f00 */
[----:B------:R-:W-:Y:S01]  /*0810*/  IMAD.MOV.U32 R22, RZ, RZ, R14 ;  /* 0x000000ffff167224 */ /* 0x000fe200078e000e */
[----:B------:R1:W-:Y:S01]  /*0820*/  STL.128 [R1+0x23840], R24 ;  /* 0x0238401801007387 */ /* 0x0003e20000100c00 */
[----:B------:R-:W-:Y:S01]  /*0830*/  IMAD.MOV.U32 R23, RZ, RZ, R15 ;  /* 0x000000ffff177224 */ /* 0x000fe200078e000f */
[----:B------:R-:W-:Y:S01]  /*0840*/  BSSY.RECONVERGENT B0, `(.L_x_3) ;  /* 0x000000e000007945 */ /* 0x000fe20003800200 */
[----:B------:R-:W-:Y:S01]  /*0850*/  IMAD.MOV.U32 R16, RZ, RZ, R12 ;  /* 0x000000ffff107224 */ /* 0x000fe200078e000c */
[----:B------:R1:W-:Y:S01]  /*0860*/  STL.128 [R1+0x23860], R28 ;  /* 0x0238601c01007387 */ /* 0x0003e20000100c00 */
[----:B------:R-:W-:-:S03]  /*0870*/  IMAD R0, R33, 0x8, R2 ;  /* 0x0000000821007824 */ /* 0x000fc600078e0202 */
[----:B------:R1:W-:Y:S04]  /*0880*/  STL.128 [R1+0x23850], R20 ;  /* 0x0238501401007387 */ /* 0x0003e80000100c00 */
[----:B------:R1:W-:Y:S04]  /*0890*/  STL.128 [R1+0x23870], R16 ;  /* 0x0238701001007387 */ /* 0x0003e80000100c00 */
[----:B------:R1:W-:Y:S04]  /*08a0*/  STL.128 [R1+0x23810], R12 ;  /* 0x0238100c01007387 */ /* 0x0003e80000100c00 */
[----:B------:R1:W-:Y:S04]  /*08b0*/  STL.128 [R1+0x23830], R12 ;  /* 0x0238300c01007387 */ /* 0x0003e80000100c00 */
[----:B------:R1:W-:Y:S01]  /*08c0*/  STL.128 [R1+0x23820], R4 ;  /* 0x0238200401007387 */ /* 0x0003e20000100c00 */
[----:B------:R-:W-:Y:S05]  /*08d0*/  @!P0 BRA `(.L_x_4) ;  /* 0x0000000000108947 */ /* 0x000fea0003800000 */
[----:B------:R-:W-:Y:S02]  /*08e0*/  ISETP.NE.AND P1, PT, R33, RZ, PT ;  /* 0x000000ff2100720c */ /* 0x000fe40003f25270 */
[----:B0-----:R-:W-:-:S11]  /*08f0*/  CS2R R8, SRZ ;  /* 0x0000000000087805 */ /* 0x001fd6000001ff00 */
[----:B------:R-:W-:Y:S05]  /*0900*/  @P1 BRA `(.L_x_4) ;  /* 0x0000000000041947 */ /* 0x000fea0003800000 */
[----:B------:R2:W5:Y:S02]  /*0910*/  LDL.64 R8, [R0] ;  /* 0x0000000000087983 */ /* 0x0005640000100a00 */
.L_x_4:
[----:B------:R-:W-:Y:S05]  /*0920*/  BSYNC.RECONVERGENT B0 ;  /* 0x0000000000007941 */ /* 0x000fea0003800200 */
.L_x_3:
[----:B------:R-:W-:Y:S01]  /*0930*/  ULEA UR5, UR4, UR16, 0x7 ;  /* 0x0000001004057291 */ /* 0x000fe2000f8e38ff */
[----:B------:R-:W-:Y:S08]  /*0940*/  BSSY.RECONVERGENT B0, `(.L_x_5) ;  /* 0x000000b000007945 */ /* 0x000ff00003800200 */
[----:B-----5:R3:W-:Y:S04]  /*0950*/  STL.64 [UR5], R8 ;  /* 0x00000008ff007987 */ /* 0x0207e80008100a05 */
[----:B------:R3:W-:Y:S01]  /*0960*/  @!P0 STL.64 [UR5+0x8], R10 ;  /* 0x0000080aff008987 */ /* 0x0007e20008100a05 */
[----:B------:R-:W-:Y:S05]  /*0970*/  @!P0 BRA `(.L_x_6) ;  /* 0x00000000001c8947 */ /* 0x000fea0003800000 */
[----:B------:R-:W-:Y:S01]  /*0980*/  ISETP.NE.AND P1, PT, R33, 0x1, PT ;  /* 0x000000012100780c */ /* 0x000fe20003f25270 */
[----:B------:R-:W-:Y:S01]  /*0990*/  BSSY.RECONVERGENT B1, `(.L_x_7) ;  /* 0x0000004000017945 */ /* 0x000fe20003800200 */
[----:B0--3--:R-:W-:-:S11]  /*09a0*/  CS2R R8, SRZ ;  /* 0x0000000000087805 */ /* 0x009fd6000001ff00 */
[----:B------:R-:W-:Y:S05]  /*09b0*/  @P1 BRA `(.L_x_8) ;  /* 0x0000000000041947 */ /* 0x000fea0003800000 */
[----:B------:R0:W5:Y:S02]  /*09c0*/  LDL.64 R8, [R0] ;  /* 0x0000000000087983 */ /* 0x0001640000100a00 */
.L_x_8:
[----:B------:R-:W-:Y:S05]  /*09d0*/  BSYNC.RECONVERGENT B1 ;  /* 0x0000000000017941 */ /* 0x000fea0003800200 */
.L_x_7:
[----:B-----5:R4:W-:Y:S02]  /*09e0*/  STL.64 [UR5+0x8], R8 ;  /* 0x00000808ff007987 */ /* 0x0209e40008100a05 */
.L_x_6:
[----:B------:R-:W-:Y:S05]  /*09f0*/  BSYNC.RECONVERGENT B0 ;  /* 0x0000000000007941 */ /* 0x000fea0003800200 */
.L_x_5:
[----:B------:R0:W-:Y:S01]  /*0a00*/  @!P0 STL.64 [UR5+0x10], R12 ;  /* 0x0000100cff008987 */ /* 0x0001e20008100a05 */
[----:B------:R-:W-:Y:S04]  /*0a10*/  BSSY.RECONVERGENT B0, `(.L_x_9) ;  /* 0x0000009000007945 */ /* 0x000fe80003800200 */
[----:B------:R-:W-:Y:S05]  /*0a20*/  @!P0 BRA `(.L_x_10) ;  /* 0x00000000001c8947 */ /* 0x000fea0003800000 */
[----:B------:R-:W-:Y:S01]  /*0a30*/  ISETP.NE.AND P1, PT, R33, 0x2, PT ;  /* 0x000000022100780c */ /* 0x000fe20003f25270 */
[----:B------:R-:W-:Y:S01]  /*0a40*/  BSSY.RECONVERGENT B1, `(.L_x_11) ;  /* 0x0000004000017945 */ /* 0x000fe20003800200 */
[----:B0--34-:R-:W-:-:S11]  /*0a50*/  CS2R R8, SRZ ;  /* 0x0000000000087805 */ /* 0x019fd6000001ff00 */
[----:B------:R-:W-:Y:S05]  /*0a60*/  @P1 BRA `(.L_x_12) ;  /* 0x0000000000041947 */ /* 0x000fea0003800000 */
[----:B------:R0:W5:Y:S02]  /*0a70*/  LDL.64 R8, [R0] ;  /* 0x0000000000087983 */ /* 0x0001640000100a00 */
.L_x_12:
[----:B------:R-:W-:Y:S05]  /*0a80*/  BSYNC.RECONVERGENT B1 ;  /* 0x0000000000017941 */ /* 0x000fea0003800200 */
.L_x_11:
[----:B-----5:R3:W-:Y:S02]  /*0a90*/  STL.64 [UR5+0x10], R8 ;  /* 0x00001008ff007987 */ /* 0x0207e40008100a05 */
.L_x_10:
[----:B------:R-:W-:Y:S05]  /*0aa0*/  BSYNC.RECONVERGENT B0 ;  /* 0x0000000000007941 */ /* 0x000fea0003800200 */
.L_x_9:
        /* <DEDUP_REMOVED lines=8> */
.L_x_16:
[----:B------:R-:W-:Y:S05]  /*0b30*/  BSYNC.RECONVERGENT B1 ;  /* 0x0000000000017941 */ /* 0x000fea0003800200 */
.L_x_15:
[----:B-----5:R3:W-:Y:S02]  /*0b40*/  STL.64 [UR5+0x18], R8 ;  /* 0x00001808ff007987 */ /* 0x0207e40008100a05 */
.L_x_14:
[----:B------:R-:W-:Y:S05]  /*0b50*/  BSYNC.RECONVERGENT B0 ;  /* 0x0000000000007941 */ /* 0x000fea0003800200 */
.L_x_13:
[----:B------:R0:W-:Y:S01]  /*0b60*/  @!P0 STL.64 [UR5+0x20], R4 ;  /* 0x00002004ff008987 */ /* 0x0001e20008100a05 */
[----:B------:R-:W-:Y:S04]  /*0b70*/  BSSY.RECONVERGENT B0, `(.L_x_17) ;  /* 0x0000009000007945 */ /* 0x000fe80003800200 */
[----:B------:R-:W-:Y:S05]  /*0b80*/  @!P0 BRA `(.L_x_18) ;  /* 0x00000000001c8947 */ /* 0x000fea0003800000 */
[----:B------:R-:W-:Y:S01]  /*0b90*/  ISETP.NE.AND P1, PT, R33, RZ, PT ;  /* 0x000000ff2100720c */ /* 0x000fe20003f25270 */
[----:B------:R-:W-:Y:S01]  /*0ba0*/  BSSY.RECONVERGENT B1, `(.L_x_19) ;  /* 0x0000004000017945 */ /* 0x000fe20003800200 */
[----:B0--34-:R-:W-:-:S11]  /*0bb0*/  CS2R R8, SRZ ;  /* 0x0000000000087805 */ /* 0x019fd6000001ff00 */
[----:B------:R-:W-:Y:S05]  /*0bc0*/  @P1 BRA `(.L_x_20) ;  /* 0x0000000000041947 */ /* 0x000fea0003800000 */
[----:B------:R0:W5:Y:S02]  /*0bd0*/  LDL.64 R8, [R0+0x20] ;  /* 0x0000200000087983 */ /* 0x0001640000100a00 */
.L_x_20:
[----:B------:R-:W-:Y:S05]  /*0be0*/  BSYNC.RECONVERGENT B1 ;  /* 0x0000000000017941 */ /* 0x000fea0003800200 */
.L_x_19:
[----:B-----5:R3:W-:Y:S02]  /*0bf0*/  STL.64 [UR5+0x20], R8 ;  /* 0x00002008ff007987 */ /* 0x0207e40008100a05 */
.L_x_18:
[----:B------:R-:W-:Y:S05]  /*0c00*/  BSYNC.RECONVERGENT B0 ;  /* 0x0000000000007941 */ /* 0x000fea0003800200 */
.L_x_17:
[----:B------:R0:W-:Y:S01]  /*0c10*/  @!P0 STL.64 [UR5+0x28], R6 ;  /* 0x00002806ff008987 */ /* 0x0001e20008100a05 */
[----:B------:R-:W-:Y:S04]  /*0c20*/  BSSY.RECONVERGENT B0, `(.L_x_21) ;  /* 0x0000009000007945 */ /* 0x000fe80003800200 */
[----:B------:R-:W-:Y:S05]  /*0c30*/  @!P0 BRA `(.L_x_22) ;  /* 0x00000000001c8947 */ /* 0x000fea0003800000 */
[----:B------:R-:W-:Y:S01]  /*0c40*/  ISETP.NE.AND P1, PT, R33, 0x1, PT ;  /* 0x000000012100780c */ /* 0x000fe20003f25270 */
[----:B------:R-:W-:Y:S01]  /*0c50*/  BSSY.RECONVERGENT B1, `(.L_x_23) ;  /* 0x0000004000017945 */ /* 0x000fe20003800200 */
[----:B01----:R-:W-:-:S11]  /*0c60*/  CS2R R6, SRZ ;  /* 0x0000000000067805 */ /* 0x003fd6000001ff00 */
[----:B------:R-:W-:Y:S05]  /*0c70*/  @P1 BRA `(.L_x_24) ;  /* 0x0000000000041947 */ /* 0x000fea0003800000 */
[----:B------:R0:W5:Y:S02]  /*0c80*/  LDL.64 R6, [R0+0x20] ;  /* 0x0000200000067983 */ /* 0x0001640000100a00 */
.L_x_24:
[----:B------:R-:W-:Y:S05]  /*0c90*/  BSYNC.RECONVERGENT B1 ;  /* 0x0000000000017941 */ /* 0x000fea0003800200 */
.L_x_23:
[----:B-----5:R1:W-:Y:S02]  /*0ca0*/  STL.64 [UR5+0x28], R6 ;  /* 0x00002806ff007987 */ /* 0x0203e40008100a05 */
.L_x_22:
[----:B------:R-:W-:Y:S05]  /*0cb0*/  BSYNC.RECONVERGENT B0 ;  /* 0x0000000000007941 */ /* 0x000fea0003800200 */
.L_x_21:
        /* <DEDUP_REMOVED lines=8> */
.L_x_28:
[----:B------:R-:W-:Y:S05]  /*0d40*/  BSYNC.RECONVERGENT B1 ;  /* 0x0000000000017941 */ /* 0x000fea0003800200 */
.L_x_27:
[----:B-----5:R1:W-:Y:S02]  /*0d50*/  STL.64 [UR5+0x30], R6 ;  /* 0x00003006ff007987 */ /* 0x0203e40008100a05 */
.L_x_26:
[----:B------:R-:W-:Y:S05]  /*0d60*/  BSYNC.RECONVERGENT B0 ;  /* 0x0000000000007941 */ /* 0x000fea0003800200 */
.L_x_25:
        /* <DEDUP_REMOVED lines=8> */
.L_x_32:
[----:B------:R-:W-:Y:S05]  /*0df0*/  BSYNC.RECONVERGENT B1 ;  /* 0x0000000000017941 */ /* 0x000fea0003800200 */
.L_x_31:
[----:B-----5:R1:W-:Y:S02]  /*0e00*/  STL.64 [UR5+0x38], R6 ;  /* 0x00003806ff007987 */ /* 0x0203e40008100a05 */
.L_x_30:
[----:B------:R-:W-:Y:S05]  /*0e10*/  BSYNC.RECONVERGENT B0 ;  /* 0x0000000000007941 */ /* 0x000fea0003800200 */
.L_x_29:
[----:B------:R0:W-:Y:S01]  /*0e20*/  @!P0 STL.64 [UR5+0x40], R4 ;  /* 0x00004004ff008987 */ /* 0x0001e20008100a05 */
[----:B------:R-:W-:Y:S04]  /*0e30*/  BSSY.RECONVERGENT B0, `(.L_x_33) ;  /* 0x0000009000007945 */ /* 0x000fe80003800200 */
[----:B------:R-:W-:Y:S05]  /*0e40*/  @!P0 BRA `(.L_x_34) ;  /* 0x00000000001c8947 */ /* 0x000fea0003800000 */
[----:B------:R-:W-:Y:S01]  /*0e50*/  ISETP.NE.AND P1, PT, R33, RZ, PT ;  /* 0x000000ff2100720c */ /* 0x000fe20003f25270 */
[----:B------:R-:W-:Y:S01]  /*0e60*/  BSSY.RECONVERGENT B1, `(.L_x_35) ;  /* 0x0000004000017945 */ /* 0x000fe20003800200 */
[----:B01----:R-:W-:-:S11]  /*0e70*/  CS2R R6, SRZ ;  /* 0x0000000000067805 */ /* 0x003fd6000001ff00 */
[----:B------:R-:W-:Y:S05]  /*0e80*/  @P1 BRA `(.L_x_36) ;  /* 0x0000000000041947 */ /* 0x000fea0003800000 */
[----:B------:R0:W5:Y:S02]  /*0e90*/  LDL.64 R6, [R0+0x40] ;  /* 0x0000400000067983 */ /* 0x0001640000100a00 */
.L_x_36:
[----:B------:R-:W-:Y:S05]  /*0ea0*/  BSYNC.RECONVERGENT B1 ;  /* 0x0000000000017941 */ /* 0x000fea0003800200 */
.L_x_35:
[----:B-----5:R1:W-:Y:S02]  /*0eb0*/  STL.64 [UR5+0x40], R6 ;  /* 0x00004006ff007987 */ /* 0x0203e40008100a05 */
.L_x_34:
[----:B------:R-:W-:Y:S05]  /*0ec0*/  BSYNC.RECONVERGENT B0 ;  /* 0x0000000000007941 */ /* 0x000fea0003800200 */
.L_x_33:
        /* <DEDUP_REMOVED lines=8> */
.L_x_40:
[----:B------:R-:W-:Y:S05]  /*0f50*/  BSYNC.RECONVERGENT B1 ;  /* 0x0000000000017941 */ /* 0x000fea0003800200 */
.L_x_39:
[----:B-----5:R1:W-:Y:S02]  /*0f60*/  STL.64 [UR5+0x48], R6 ;  /* 0x00004806ff007987 */ /* 0x0203e40008100a05 */
.L_x_38:
[----:B------:R-:W-:Y:S05]  /*0f70*/  BSYNC.RECONVERGENT B0 ;  /* 0x0000000000007941 */ /* 0x000fea0003800200 */
.L_x_37:
        /* <DEDUP_REMOVED lines=8> */
.L_x_44:
[----:B------:R-:W-:Y:S05]  /*1000*/  BSYNC.RECONVERGENT B1 ;  /* 0x0000000000017941 */ /* 0x000fea0003800200 */
.L_x_43:
[----:B-----5:R1:W-:Y:S02]  /*1010*/  STL.64 [UR5+0x50], R6 ;  /* 0x00005006ff007987 */ /* 0x0203e40008100a05 */
.L_x_42:
[----:B------:R-:W-:Y:S05]  /*1020*/  BSYNC.RECONVERGENT B0 ;  /* 0x0000000000007941 */ /* 0x000fea0003800200 */
.L_x_41:
        /* <DEDUP_REMOVED lines=8> */
.L_x_48:
[----:B------:R-:W-:Y:S05]  /*10b0*/  BSYNC.RECONVERGENT B1 ;  /* 0x0000000000017941 */ /* 0x000fea0003800200 */
.L_x_47:
[----:B-----5:R1:W-:Y:S02]  /*10c0*/  STL.64 [UR5+0x58], R6 ;  /* 0x00005806ff007987 */ /* 0x0203e40008100a05 */
.L_x_46:
[----:B------:R-:W-:Y:S05]  /*10d0*/  BSYNC.RECONVERGENT B0 ;  /* 0x0000000000007941 */ /* 0x000fea0003800200 */
.L_x_45:
        /* <DEDUP_REMOVED lines=8> */
.L_x_52:
[----:B------:R-:W-:Y:S05]  /*1160*/  BSYNC.RECONVERGENT B1 ;  /* 0x0000000000017941 */ /* 0x000fea0003800200 */
.L_x_51:
[----:B-----5:R1:W-:Y:S02]  /*1170*/  STL.64 [UR5+0x60], R4 ;  /* 0x00006004ff007987 */ /* 0x0203e40008100a05 */
.L_x_50:
[----:B------:R-:W-:Y:S05]  /*1180*/  BSYNC.RECONVERGENT B0 ;  /* 0x0000000000007941 */ /* 0x000fea0003800200 */
.L_x_49:
        /* <DEDUP_REMOVED lines=8> */
.L_x_56:
[----:B------:R-:W-:Y:S05]  /*1210*/  BSYNC.RECONVERGENT B1 ;  /* 0x0000000000017941 */ /* 0x000fea0003800200 */
.L_x_55:
[----:B-----5:R1:W-:Y:S02]  /*1220*/  STL.64 [UR5+0x68], R4 ;  /* 0x00006804ff007987 */ /* 0x0203e40008100a05 */
.L_x_54:
[----:B------:R-:W-:Y:S05]  /*1230*/  BSYNC.RECONVERGENT B0 ;  /* 0x0000000000007941 */ /* 0x000fea0003800200 */
.L_x_53:
        /* <DEDUP_REMOVED lines=8> */
.L_x_60:
[----:B------:R-:W-:Y:S05]  /*12c0*/  BSYNC.RECONVERGENT B1 ;  /* 0x0000000000017941 */ /* 0x000fea0003800200 */
.L_x_59:
[----:B-----5:R1:W-:Y:S02]  /*12d0*/  STL.64 [UR5+0x70], R4 ;  /* 0x00007004ff007987 */ /* 0x0203e40008100a05 */
.L_x_58:
[----:B------:R-:W-:Y:S05]  /*12e0*/  BSYNC.RECONVERGENT B0 ;  /* 0x0000000000007941 */ /* 0x000fea0003800200 */
.L_x_57:
        /* <DEDUP_REMOVED lines=8> */
.L_x_64:
[----:B------:R-:W-:Y:S05]  /*1370*/  BSYNC.RECONVERGENT B1 ;  /* 0x0000000000017941 */ /* 0x000fea0003800200 */
.L_x_63:
[----:B-----5:R1:W-:Y:S02]  /*1380*/  STL.64 [UR5+0x78], R4 ;  /* 0x00007804ff007987 */ /* 0x0203e40008100a05 */
.L_x_62:
[----:B------:R-:W-:Y:S05]  /*1390*/  BSYNC.RECONVERGENT B0 ;  /* 0x0000000000007941 */ /* 0x000fea0003800200 */
.L_x_61:
[----:B------:R-:W-:Y:S01]  /*13a0*/  ULEA UR5, UR4, UR14, 0x3 ;  /* 0x0000000e04057291 */ /* 0x000fe2000f8e18ff */
[----:B01----:R-:W-:Y:S01]  /*13b0*/  IMAD.MOV.U32 R4, RZ, RZ, 0x0 ;  /* 0x00000000ff047424 */ /* 0x003fe200078e00ff */
[----:B------:R-:W-:Y:S01]  /*13c0*/  UIMAD UR9, UR4, 0x140, UR6 ;  /* 0x00000140040978a4 */ /* 0x000fe2000f8e0206 */
[----:B------:R-:W-:Y:S01]  /*13d0*/  IMAD.MOV.U32 R5, RZ, RZ, 0x3ff00000 ;  /* 0x3ff00000ff057424 */ /* 0x000fe200078e00ff */
[----:B------:R-:W-:Y:S01]  /*13e0*/  UIMAD UR8, UR4, 0x50, UR7 ;  /* 0x00000050040878a4 */ /* 0x000fe2000f8e0207 */
[----:B------:R-:W-:Y:S01]  /*13f0*/  MOV R6, 0x0 ;  /* 0x0000000000067802 */ /* 0x000fe20000000f00 */
[----:B------:R-:W-:Y:S01]  /*1400*/  IMAD.MOV.U32 R7, RZ, RZ, 0x3ff00000 ;  /* 0x3ff00000ff077424 */ /* 0x000fe200078e00ff */
[----:B------:R-:W-:Y:S02]  /*1410*/  ULEA UR17, UR4, UR15, 0x5 ;  /* 0x0000000f04117291 */ /* 0x000fe4000f8e28ff */
[----:B------:R-:W-:Y:S01]  /*1420*/  STL.64 [UR5], RZ ;  /* 0x000000ffff007987 */ /* 0x000fe20008100a05 */
[----:B------:R-:W-:-:S03]  /*1430*/  UIADD3 UR4, UPT, UPT, UR4, 0x1, URZ ;  /* 0x0000000104047890 */ /* 0x000fc6000fffe0ff */
[----:B------:R1:W-:Y:S01]  /*1440*/  STL.128 [UR9], R4 ;  /* 0x00000004ff007987 */ /* 0x0003e20008100c09 */
[----:B------:R-:W-:-:S03]  /*1450*/  UISETP.NE.AND UP0, UPT, UR4, UR29, UPT ;  /* 0x0000001d0400728c */ /* 0x000fc6000bf05270 */
[----:B------:R1:W-:Y:S04]  /*1460*/  STL.128 [UR9+0x10], R4 ;  /* 0x00001004ff007987 */ /* 0x0003e80008100c09 */
[----:B------:R-:W-:Y:S04]  /*1470*/  STL.128 [UR8], RZ ;  /* 0x000000ffff007987 */ /* 0x000fe80008100c08 */
[----:B------:R1:W-:Y:S04]  /*1480*/  STL.128 [UR9+0x20], R4 ;  /* 0x00002004ff007987 */ /* 0x0003e80008100c09 */
[----:B------:R1:W-:Y:S04]  /*1490*/  STL.128 [UR9+0x30], R4 ;  /* 0x00003004ff007987 */ /* 0x0003e80008100c09 */
[----:B------:R1:W-:Y:S04]  /*14a0*/  STL.128 [UR9+0x40], R4 ;  /* 0x00004004ff007987 */ /* 0x0003e80008100c09 */
[----:B------:R1:W-:Y:S04]  /*14b0*/  STL.128 [UR9+0x50], R4 ;  /* 0x00005004ff007987 */ /* 0x0003e80008100c09 */
[----:B------:R-:W-:Y:S04]  /*14c0*/  STL.128 [UR8+0x10], RZ ;  /* 0x000010ffff007987 */ /* 0x000fe80008100c08 */
        /* <DEDUP_REMOVED lines=17> */
[----:B------:R1:W-:Y:S04]  /*15e0*/  STL.128 [UR17], R4 ;  /* 0x00000004ff007987 */ /* 0x0003e80008100c11 */
[----:B------:R1:W-:Y:S01]  /*15f0*/  STL.128 [UR17+0x10], R4 ;  /* 0x00001004ff007987 */ /* 0x0003e20008100c11 */
[----:B------:R-:W-:Y:S05]  /*1600*/  BRA.U UP0, `(.L_x_65) ;  /* 0xffffffe900f47547 */ /* 0x000fea000b83ffff */
.L_x_0:
[----:B------:R-:W0:Y:S02]  /*1610*/  LDCU UR4, c[0x3][0x4010] ;  /* 0x00c80200ff0477ac */ /* 0x000e240008000800 */
[----:B0-----:R-:W-:-:S09]  /*1620*/  UISETP.GE.AND UP0, UPT, UR4, 0x1, UPT ;  /* 0x000000010400788c */ /* 0x001fd2000bf06270 */
[----:B------:R-:W-:Y:S05]  /*1630*/  BRA.U !UP0, `(.L_x_66) ;  /* 0x0000003908747547 */ /* 0x000fea000b800000 */
[----:B------:R-:W-:-:S05]  /*1640*/  UMOV UR4, URZ ;  /* 0x000000ff00047c82 */ /* 0x000fca0008000000 */
.L_x_120:
[----:B------:R-:W-:-:S12]  /*1650*/  USHF.L.U32 UR5, UR4, 0x3, URZ ;  /* 0x0000000304057899 */ /* 0x000fd800080006ff */
[----:B0-----:R-:W0:Y:S02]  /*1660*/  LDCU UR5, c[0x3][UR5+0x3814] ;  /* 0x00c70280050577ac */ /* 0x001e240008000800 */
[----:B0-----:R-:W-:Y:S02]  /*1670*/  ULEA UR8, UR5, UR16, 0x7 ;  /* 0x0000001005087291 */ /* 0x001fe4000f8e38ff */
[----:B------:R-:W-:-:S07]  /*1680*/  USHF.L.U32 UR5, UR5, 0x2, URZ ;  /* 0x0000000205057899 */ /* 0x000fce00080006ff */
[----:B---34-:R-:W5:Y:S04]  /*1690*/  LDL.128 R8, [UR8] ;  /* 0x00000008ff087983 */ /* 0x018f680008100c00 */
[----:B------:R-:W5:Y:S04]  /*16a0*/  LDL.128 R12, [UR8+0x10] ;  /* 0x00001008ff0c7983 */ /* 0x000f680008100c00 */
[----:B------:R-:W5:Y:S04]  /*16b0*/  LDL.128 R16, [UR8+0x20] ;  /* 0x00002008ff107983 */ /* 0x000f680008100c00 */
[----:B------:R-:W5:Y:S04]  /*16c0*/  LDL.128 R20, [UR8+0x30] ;  /* 0x00003008ff147983 */ /* 0x000f680008100c00 */
[----:B------:R-:W5:Y:S04]  /*16d0*/  LDL.128 R24, [UR8+0x40] ;  /* 0x00004008ff187983 */ /* 0x000f680008100c00 */
[----:B------:R-:W5:Y:S04]  /*16e0*/  LDL.128 R28, [UR8+0x50] ;  /* 0x00005008ff1c7983 */ /* 0x000f680008100c00 */
[----:B------:R-:W5:Y:S04]  /*16f0*/  LDL.128 R32, [UR8+0x60] ;  /* 0x00006008ff207983 */ /* 0x000f680008100c00 */
[----:B------:R-:W5:Y:S01]  /*1700*/  LDL.128 R36, [UR8+0x70] ;  /* 0x00007008ff247983 */ /* 0x000f620008100c00 */
[----:B------:R-:W0:Y:S02]  /*1710*/  LDCU UR8, c[0x3][UR5+0x3410] ;  /* 0x00c68200050877ac */ /* 0x000e240008000800 */
[----:B0-----:R-:W-:-:S06]  /*1720*/  UISETP.GT.AND UP0, UPT, UR8, URZ, UPT ;  /* 0x000000ff0800728c */ /* 0x001fcc000bf04270 */
[----:B------:R-:W-:-:S05]  /*1730*/  PLOP3.LUT P0, PT, PT, PT, UP0, 0x80, 0x8 ;  /* 0x000000000008781c */ /* 0x000fca0003f0f008 */
[----:B------:R-:W0:Y:S08]  /*1740*/  @!UP0 LDCU UR5, c[0x3][UR5+0x410] ;  /* 0x00c08200050587ac */ /* 0x000e300008000800 */
[----:B------:R-:W-:Y:S01]  /*1750*/  @!P0 CS2R R54, SRZ ;  /* 0x0000000000368805 */ /* 0x000fe2000001ff00 */
[----:B------:R-:W-:Y:S06]  /*1760*/  BRA.U !UP0, `(.L_x_67) ;  /* 0x0000002508f47547 */ /* 0x000fec000b800000 */
[----:B0-----:R-:W-:Y:S01]  /*1770*/  UMOV UR5, 0x3814 ;  /* 0x0000381400057882 */ /* 0x001fe20000000000 */
[----:B------:R-:W-:Y:S01]  /*1780*/  CS2R R54, SRZ ;  /* 0x0000000000367805 */ /* 0x000fe2000001ff00 */
[----:B------:R-:W-:-:S12]  /*1790*/  ULEA UR5, UR4, UR5, 0x3 ;  /* 0x0000000504057291 */ /* 0x000fd8000f8e18ff */
[----:B------:R-:W0:Y:S01]  /*17a0*/  LDCU UR12, c[0x3][UR5] ;  /* 0x00c00000050c77ac */ /* 0x000e220008000800 */
[----:B------:R-:W-:Y:S01]  /*17b0*/  UMOV UR5, URZ ;  /* 0x000000ff00057c82 */ /* 0x000fe20008000000 */
[----:B0-----:R-:W-:-:S12]  /*17c0*/  UIMAD UR17, UR12, 0x140, UR6 ;  /* 0x000001400c1178a4 */ /* 0x001fd8000f8e0206 */
.L_x_103:
[----:B------:R-:W-:-:S09]  /*17d0*/  ULEA UR8, UR5, UR17, 0x5 ;  /* 0x0000001105087291 */ /* 0x000fd2000f8e28ff */
[----:B-1----:R-:W3:Y:S04]  /*17e0*/  LDL.128 R4, [UR8] ;  /* 0x00000008ff047983 */ /* 0x002ee80008100c00 */
[----:B------:R-:W4:Y:S01]  /*17f0*/  LDL.128 R40, [UR8+0x10] ;  /* 0x00001008ff287983 */ /* 0x000f220008100c00 */
[----:B------:R-:W-:Y:S01]  /*1800*/  USHF.L.U32 UR8, UR5, 0x2, URZ ;  /* 0x0000000205087899 */ /* 0x000fe200080006ff */
[----:B--2---:R-:W-:Y:S01]  /*1810*/  IMAD.MOV.U32 R0, RZ, RZ, RZ ;  /* 0x000000ffff007224 */ /* 0x004fe200078e00ff */
[----:B------:R-:W-:Y:S01]  /*1820*/  UMOV UR9, 0x410 ;  /* 0x0000041000097882 */ /* 0x000fe20000000000 */
[----:B------:R-:W-:Y:S01]  /*1830*/  MOV R44, RZ ;  /* 0x000000ff002c7202 */ /* 0x000fe20000000f00 */
[----:B------:R-:W-:Y:S01]  /*1840*/  UIMAD UR8, UR12, 0x28, UR8 ;  /* 0x000000280c0878a4 */ /* 0x000fe2000f8e0208 */
[----:B------:R-:W-:Y:S01]  /*1850*/  BSSY.RECONVERGENT B1, `(.L_x_68) ;  /* 0x0000094000017945 */ /* 0x000fe20003800200 */
[----:B------:R-:W-:-:S10]  /*1860*/  ULEA UR9, UR12, UR9, 0x2 ;  /* 0x000000090c097291 */ /* 0x000fd4000f8e10ff */
[----:B------:R-:W0:Y:S02]  /*1870*/  LDCU UR8, c[0x3][UR8+0xc10] ;  /* 0x00c18200080877ac */ /* 0x000e240008000800 */
[----:B------:R-:W1:Y:S01]  /*1880*/  LDCU UR9, c[0x3][UR9] ;  /* 0x00c00000090977ac */ /* 0x000e620008000800 */
[----:B0-----:R-:W-:-:S12]  /*1890*/  USHF.L.U32 UR8, UR8, 0x2, URZ ;  /* 0x0000000208087899 */ /* 0x001fd800080006ff */
[----:B------:R-:W1:Y:S01]  /*18a0*/  LDCU UR13, c[0x3][UR8+0x410] ;  /* 0x00c08200080d77ac */ /* 0x000e620008000800 */
[----:B------:R-:W0:Y:S01]  /*18b0*/  LDCU UR8, c[0x3][UR8+0x10] ;  /* 0x00c00200080877ac */ /* 0x000e220008000800 */
[----:B-1----:R-:W-:-:S04]  /*18c0*/  UISETP.NE.AND UP0, UPT, UR9, UR13, UPT ;  /* 0x0000000d0900728c */ /* 0x002fc8000bf05270 */
[----:B0-----:R-:W-:-:S06]  /*18d0*/  UISETP.EQ.OR UP0, UPT, UR9, UR8, !UP0 ;  /* 0x000000080900728c */ /* 0x001fcc000c702670 */
[----:B------:R-:W-:Y:S01]  /*18e0*/  PLOP3.LUT P0, PT, PT, PT, UP0, 0x80, 0x8 ;  /* 0x000000000008781c */ /* 0x000fe20003f0f008 */
[----:B---3-5:R-:W-:-:S12]  /*18f0*/  DMUL R8, R4, R8 ;  /* 0x0000000804087228 */ /* 0x028fd80000000000 */
[----:B------:R-:W-:Y:S01]  /*1900*/  @!P0 IMAD.MOV.U32 R2, RZ, RZ, R4 ;  /* 0x000000ffff028224 */ /* 0x000fe200078e0004 */
[----:B------:R-:W-:Y:S01]  /*1910*/  @P0 MOV R2, R6 ;  /* 0x0000000600020202 */ /* 0x000fe20000000f00 */
[----:B------:R-:W-:Y:S01]  /*1920*/  @!P0 IMAD.MOV.U32 R3, RZ, RZ, R5 ;  /* 0x000000ffff038224 */ /* 0x000fe200078e0005 */
[----:B------:R-:W-:Y:S01]  /*1930*/  DMUL R18, R6, R18 ;  /* 0x0000001206127228 */ /* 0x000fe20000000000 */
[----:B------:R-:W-:Y:S01]  /*1940*/  @P0 IMAD.MOV.U32 R3, RZ, RZ, R7 ;  /* 0x000000ffff030224 */ /* 0x000fe200078e0007 */
[----:B----4-:R-:W-:Y:S02]  /*1950*/  DMUL R28, R40, R28 ;  /* 0x0000001c281c7228 */ /* 0x010fe40000000000 */
[----:B------:R-:W-:Y:S01]  /*1960*/  DSETP.MAX.AND P1, P2, RZ, R8, PT ;  /* 0x00000008ff00722a */ /* 0x000fe20003a2f000 */
[----:B------:R-:W-:Y:S02]  /*1970*/  IMAD.MOV.U32 R45, RZ, RZ, R9 ;  /* 0x000000ffff2d7224 */ /* 0x000fe400078e0009 */
[----:B------:R-:W-:Y:S01]  /*1980*/  DMUL R10, R2, R10 ;  /* 0x0000000a020a7228 */ /* 0x000fe20000000000 */
[----:B------:R-:W-:Y:S01]  /*1990*/  IMAD.MOV.U32 R3, RZ, RZ, R8 ;  /* 0x000000ffff037224 */ /* 0x000fe200078e0008 */
[----:B------:R-:W-:Y:S01]  /*19a0*/  DMUL R38, R42, R38 ;  /* 0x000000262a267228 */ /* 0x000fe20000000000 */
[----:B------:R-:W-:Y:S01]  /*19b0*/  FSEL R47, R0, R45, P1 ;  /* 0x0000002d002f7208 */ /* 0x000fe20000800000 */
[----:B------:R-:W-:Y:S01]  /*19c0*/  @!P0 IMAD.MOV.U32 R2, RZ, RZ, R4 ;  /* 0x000000ffff028224 */ /* 0x000fe200078e0004 */
[----:B------:R-:W-:-:S02]  /*19d0*/  @P0 MOV R2, R40 ;  /* 0x0000002800020202 */ /* 0x000fc40000000f00 */
[----:B------:R-:W-:Y:S01]  /*19e0*/  SEL R44, R44, R3, P1 ;  /* 0x000000032c2c7207 */ /* 0x000fe20000800000 */
[----:B------:R-:W-:-:S03]  /*19f0*/  @!P0 IMAD.MOV.U32 R3, RZ, RZ, R5 ;  /* 0x000000ffff038224 */ /* 0x000fc600078e0005 */
[----:B------:R-:W-:Y:S01]  /*1a00*/  @P2 LOP3.LUT R47, R45, 0x80000, RZ, 0xfc, !PT ;  /* 0x000800002d2f2812 */ /* 0x000fe200078efcff */
[----:B------:R-:W-:-:S04]  /*1a10*/  @P0 IMAD.MOV.U32 R3, RZ, RZ, R41 ;  /* 0x000000ffff030224 */ /* 0x000fc800078e0029 */
[----:B------:R-:W-:Y:S02]  /*1a20*/  IMAD.MOV.U32 R45, RZ, RZ, R47 ;  /* 0x000000ffff2d7224 */ /* 0x000fe400078e002f */
[----:B------:R-:W-:Y:S01]  /*1a30*/  DMUL R12, R2, R12 ;  /* 0x0000000c020c7228 */ /* 0x000fe20000000000 */
[----:B------:R-:W-:Y:S01]  /*1a40*/  @!P0 IMAD.MOV.U32 R2, RZ, RZ, R4 ;  /* 0x000000ffff028224 */ /* 0x000fe200078e0004 */
[----:B------:R-:W-:Y:S02]  /*1a50*/  @!P0 MOV R3, R5 ;  /* 0x0000000500038202 */ /* 0x000fe40000000f00 */
[----:B------:R-:W-:Y:S01]  /*1a60*/  DSETP.GEU.AND P1, PT, R44, R10, PT ;  /* 0x0000000a2c00722a */ /* 0x000fe20003f2e000 */
[----:B------:R-:W-:Y:S02]  /*1a70*/  @P0 IMAD.MOV.U32 R2, RZ, RZ, R42 ;  /* 0x000000ffff020224 */ /* 0x000fe400078e002a */
[----:B------:R-:W-:-:S03]  /*1a80*/  @P0 IMAD.MOV.U32 R3, RZ, RZ, R43 ;  /* 0x000000ffff030224 */ /* 0x000fc600078e002b */
[----:B------:R-:W-:Y:S01]  /*1a90*/  FSEL R46, R10, R44, !P1 ;  /* 0x0000002c0a2e7208 */ /* 0x000fe20004800000 */
[----:B------:R-:W-:Y:S01]  /*1aa0*/  @!P0 IMAD.MOV.U32 R44, RZ, RZ, R6 ;  /* 0x000000ffff2c8224 */ /* 0x000fe200078e0006 */
[----:B------:R-:W-:Y:S01]  /*1ab0*/  FSEL R47, R11, R45, !P1 ;  /* 0x0000002d0b2f7208 */ /* 0x000fe20004800000 */
[----:B------:R-:W-:Y:S01]  /*1ac0*/  DMUL R14, R2, R14 ;  /* 0x0000000e020e7228 */ /* 0x000fe20000000000 */
[----:B------:R-:W-:Y:S01]  /*1ad0*/  @!P0 MOV R45, R7 ;  /* 0x00000007002d8202 */ /* 0x000fe20000000f00 */
[----:B------:R-:W-:Y:S02]  /*1ae0*/  @P0 IMAD.MOV.U32 R44, RZ, RZ, R4 ;  /* 0x000000ffff2c0224 */ /* 0x000fe400078e0004 */
[----:B------:R-:W-:Y:S01]  /*1af0*/  @P0 IMAD.MOV.U32 R45, RZ, RZ, R5 ;  /* 0x000000ffff2d0224 */ /* 0x000fe200078e0005 */
[----:B------:R-:W-:-:S05]  /*1b00*/  DSETP.GEU.AND P1, PT, R46, R12, PT ;  /* 0x0000000c2e00722a */ /* 0x000fca0003f2e000 */
[----:B------:R-:W-:Y:S01]  /*1b10*/  DMUL R16, R44, R16 ;  /* 0x000000102c107228 */ /* 0x000fe20000000000 */
[----:B------:R-:W-:Y:S01]  /*1b20*/  FSEL R2, R12, R46, !P1 ;  /* 0x0000002e0c027208 */ /* 0x000fe20004800000 */
[----:B------:R-:W-:Y:S01]  /*1b30*/  @!P0 IMAD.MOV.U32 R44, RZ, RZ, R6 ;  /* 0x000000ffff2c8224 */ /* 0x000fe200078e0006 */
[----:B------:R-:W-:Y:S01]  /*1b40*/  FSEL R3, R13, R47, !P1 ;  /* 0x0000002f0d037208 */ /* 0x000fe20004800000 */
[----:B------:R-:W-:Y:S01]  /*1b50*/  @P0 IMAD.MOV.U32 R44, RZ, RZ, R40 ;  /* 0x000000ffff2c0224 */ /* 0x000fe200078e0028 */
[----:B------:R-:W-:Y:S01]  /*1b60*/  @!P0 MOV R45, R7 ;  /* 0x00000007002d8202 */ /* 0x000fe20000000f00 */
[----:B------:R-:W-:-:S03]  /*1b70*/  @P0 IMAD.MOV.U32 R45, RZ, RZ, R41 ;  /* 0x000000ffff2d0224 */ /* 0x000fc600078e0029 */
[----:B------:R-:W-:-:S03]  /*1b80*/  DSETP.GEU.AND P1, PT, R2, R14, PT ;  /* 0x0000000e0200722a */ /* 0x000fc60003f2e000 */
[----:B------:R-:W-:Y:S01]  /*1b90*/  DMUL R20, R44, R20 ;  /* 0x000000142c147228 */ /* 0x000fe20000000000 */
[----:B------:R-:W-:Y:S02]  /*1ba0*/  @!P0 IMAD.MOV.U32 R44, RZ, RZ, R40 ;  /* 0x000000ffff2c8224 */ /* 0x000fe400078e0028 */
[----:B------:R-:W-:Y:S01]  /*1bb0*/  FSEL R2, R14, R2, !P1 ;  /* 0x000000020e027208 */ /* 0x000fe20004800000 */
[----:B------:R-:W-:Y:S01]  /*1bc0*/  @P0 IMAD.MOV.U32 R44, RZ, RZ, R4 ;  /* 0x000000ffff2c0224 */ /* 0x000fe200078e0004 */
[----:B------:R-:W-:Y:S02]  /*1bd0*/  FSEL R3, R15, R3, !P1 ;  /* 0x000000030f037208 */ /* 0x000fe40004800000 */
[----:B------:R-:W-:Y:S01]  /*1be0*/  @!P0 MOV R45, R41 ;  /* 0x00000029002d8202 */ /* 0x000fe20000000f00 */
[----:B------:R-:W-:-:S03]  /*1bf0*/  @P0 IMAD.MOV.U32 R45, RZ, RZ, R5 ;  /* 0x000000ffff2d0224 */ /* 0x000fc600078e0005 */
[----:B------:R-:W-:-:S03]  /*1c00*/  DSETP.GEU.AND P1, PT, R2, R16, PT ;  /* 0x000000100200722a */ /* 0x000fc60003f2e000 */
[----:B------:R-:W-:-:S03]  /*1c10*/  DMUL R24, R44, R24 ;  /* 0x000000182c187228 */ /* 0x000fc60000000000 */
        /* <DEDUP_REMOVED lines=24> */
[----:B------:R-:W-:Y:S02]  /*1da0*/  FSEL R44, R22, R46, !P1 ;  /* 0x0000002e162c7208 */ /* 0x000fe40004800000 */
[----:B------:R-:W-:-:S06]  /*1db0*/  FSEL R45, R23, R47, !P1 ;  /* 0x0000002f172d7208 */ /* 0x000fcc0004800000 */
[----:B------:R-:W-:-:S06]  /*1dc0*/  DSETP.GEU.AND P1, PT, R44, R24, PT ;  /* 0x000000182c00722a */ /* 0x000fcc0003f2e000 */
[----:B------:R-:W-:Y:S02]  /*1dd0*/  FSEL R44, R24, R44, !P1 ;  /* 0x0000002c182c7208 */ /* 0x000fe40004800000 */
[----:B------:R-:W-:-:S06]  /*1de0*/  FSEL R45, R25, R45, !P1 ;  /* 0x0000002d192d7208 */ /* 0x000fcc0004800000 */
[----:B------:R-:W-:-:S06]  /*1df0*/  DSETP.GEU.AND P1, PT, R44, R26, PT ;  /* 0x0000001a2c00722a */ /* 0x000fcc0003f2e000 */
[----:B------:R-:W-:Y:S01]  /*1e00*/  FSEL R46, R26, R44, !P1 ;  /* 0x0000002c1a2e7208 */ /* 0x000fe20004800000 */
[----:B------:R-:W-:Y:S01]  /*1e10*/  @!P0 IMAD.MOV.U32 R44, RZ, RZ, R42 ;  /* 0x000000ffff2c8224 */ /* 0x000fe200078e002a */
[----:B------:R-:W-:Y:S01]  /*1e20*/  FSEL R47, R27, R45, !P1 ;  /* 0x0000002d1b2f7208 */ /* 0x000fe20004800000 */
[----:B------:R-:W-:Y:S01]  /*1e30*/  @P0 IMAD.MOV.U32 R44, RZ, RZ, R4 ;  /* 0x000000ffff2c0224 */ /* 0x000fe200078e0004 */
[-C--:B------:R-:W-:Y:S01]  /*1e40*/  @!P0 MOV R45, R43.reuse ;  /* 0x0000002b002d8202 */ /* 0x080fe20000000f00 */
[----:B------:R-:W-:Y:S01]  /*1e50*/  @P0 IMAD.MOV.U32 R45, RZ, RZ, R5 ;  /* 0x000000ffff2d0224 */ /* 0x000fe200078e0005 */
[----:B------:R-:W-:Y:S01]  /*1e60*/  @!P0 MOV R5, R43 ;  /* 0x0000002b00058202 */ /* 0x000fe20000000f00 */
[----:B------:R-:W-:Y:S01]  /*1e70*/  @!P0 IMAD.MOV.U32 R4, RZ, RZ, R42 ;  /* 0x000000ffff048224 */ /* 0x000fe200078e002a */
[----:B------:R-:W-:Y:S01]  /*1e80*/  DSETP.GEU.AND P1, PT, R46, R28, PT ;  /* 0x0000001c2e00722a */ /* 0x000fe20003f2e000 */
[----:B------:R-:W-:Y:S02]  /*1e90*/  @P0 IMAD.MOV.U32 R4, RZ, RZ, R6 ;  /* 0x000000ffff040224 */ /* 0x000fe400078e0006 */
[----:B------:R-:W-:Y:S01]  /*1ea0*/  DMUL R32, R44, R32 ;  /* 0x000000202c207228 */ /* 0x000fe20000000000 */
[----:B------:R-:W-:-:S02]  /*1eb0*/  @P0 IMAD.MOV.U32 R5, RZ, RZ, R7 ;  /* 0x000000ffff050224 */ /* 0x000fc400078e0007 */
[----:B------:R-:W-:Y:S02]  /*1ec0*/  FSEL R2, R28, R46, !P1 ;  /* 0x0000002e1c027208 */ /* 0x000fe40004800000 */
[----:B------:R-:W-:Y:S02]  /*1ed0*/  FSEL R3, R29, R47, !P1 ;  /* 0x0000002f1d037208 */ /* 0x000fe40004800000 */
[----:B------:R-:W-:-:S04]  /*1ee0*/  DMUL R34, R4, R34 ;  /* 0x0000002204227228 */ /* 0x000fc80000000000 */
[----:B------:R-:W-:-:S06]  /*1ef0*/  DSETP.GEU.AND P1, PT, R2, R30, PT ;  /* 0x0000001e0200722a */ /* 0x000fcc0003f2e000 */
[----:B------:R-:W-:Y:S01]  /*1f00*/  FSEL R44, R30, R2, !P1 ;  /* 0x000000021e2c7208 */ /* 0x000fe20004800000 */
[----:B------:R-:W-:Y:S01]  /*1f10*/  @!P0 IMAD.MOV.U32 R2, RZ, RZ, R42 ;  /* 0x000000ffff028224 */ /* 0x000fe200078e002a */
[----:B------:R-:W-:Y:S01]  /*1f20*/  FSEL R45, R31, R3, !P1 ;  /* 0x000000031f2d7208 */ /* 0x000fe20004800000 */
[----:B------:R-:W-:Y:S01]  /*1f30*/  @P0 IMAD.MOV.U32 R2, RZ, RZ, R40 ;  /* 0x000000ffff020224 */ /* 0x000fe200078e0028 */
[----:B------:R-:W-:Y:S01]  /*1f40*/  @!P0 MOV R3, R43 ;  /* 0x0000002b00038202 */ /* 0x000fe20000000f00 */
[----:B------:R-:W-:-:S03]  /*1f50*/  @P0 IMAD.MOV.U32 R3, RZ, RZ, R41 ;  /* 0x000000ffff030224 */ /* 0x000fc600078e0029 */
[----:B------:R-:W-:-:S03]  /*1f60*/  DSETP.GEU.AND P1, PT, R44, R32, PT ;  /* 0x000000202c00722a */ /* 0x000fc60003f2e000 */
[----:B------:R-:W-:-:S03]  /*1f70*/  DMUL R36, R2, R36 ;  /* 0x0000002402247228 */ /* 0x000fc60000000000 */
[----:B------:R-:W-:Y:S02]  /*1f80*/  FSEL R4, R32, R44, !P1 ;  /* 0x0000002c20047208 */ /* 0x000fe40004800000 */
[----:B------:R-:W-:-:S06]  /*1f90*/  FSEL R5, R33, R45, !P1 ;  /* 0x0000002d21057208 */ /* 0x000fcc0004800000 */
[----:B------:R-:W-:-:S06]  /*1fa0*/  DSETP.GEU.AND P1, PT, R4, R34, PT ;  /* 0x000000220400722a */ /* 0x000fcc0003f2e000 */
[----:B------:R-:W-:Y:S01]  /*1fb0*/  FSEL R2, R34, R4, !P1 ;  /* 0x0000000422027208 */ /* 0x000fe20004800000 */
[----:B------:R-:W-:Y:S01]  /*1fc0*/  IMAD.MOV.U32 R4, RZ, RZ, 0x1 ;  /* 0x00000001ff047424 */ /* 0x000fe200078e00ff */
[----:B------:R-:W-:Y:S02]  /*1fd0*/  FSEL R3, R35, R5, !P1 ;  /* 0x0000000523037208 */ /* 0x000fe40004800000 */
[----:B------:R-:W-:-:S04]  /*1fe0*/  FSETP.GEU.AND P1, PT, |R9|, 6.5827683646048100446e-37, PT ;  /* 0x036000000900780b */ /* 0x000fc80003f2e200 */
[----:B------:R-:W-:-:S06]  /*1ff0*/  DSETP.GEU.AND P0, PT, R2, R36, PT ;  /* 0x000000240200722a */ /* 0x000fcc0003f0e000 */
[----:B------:R-:W-:Y:S02]  /*2000*/  FSEL R2, R36, R2, !P0 ;  /* 0x0000000224027208 */ /* 0x000fe40004000000 */
[----:B------:R-:W-:-:S06]  /*2010*/  FSEL R3, R37, R3, !P0 ;  /* 0x0000000325037208 */ /* 0x000fcc0004000000 */
[----:B------:R-:W-:-:S06]  /*2020*/  DSETP.GEU.AND P0, PT, R2, R38, PT ;  /* 0x000000260200722a */ /* 0x000fcc0003f0e000 */
[----:B------:R-:W-:Y:S02]  /*2030*/  FSEL R3, R39, R3, !P0 ;  /* 0x0000000327037208 */ /* 0x000fe40004000000 */
[----:B------:R-:W-:Y:S02]  /*2040*/  FSEL R2, R38, R2, !P0 ;  /* 0x0000000226027208 */ /* 0x000fe40004000000 */
[----:B------:R-:W0:Y:S01]  /*2050*/  MUFU.RCP64H R5, R3 ;  /* 0x0000000300057308 */ /* 0x000e220000001800 */
[----:B------:R-:W-:Y:S02]  /*2060*/  MOV R57, R3 ;  /* 0x0000000300397202 */ /* 0x000fe40000000f00 */
[----:B------:R-:W-:-:S06]  /*2070*/  IMAD.MOV.U32 R56, RZ, RZ, R2 ;  /* 0x000000ffff387224 */ /* 0x000fcc00078e0002 */
[----:B0-----:R-:W-:-:S08]  /*2080*/  DFMA R6, -R56, R4, 1 ;  /* 0x3ff000003806742b */ /* 0x001fd00000000104 */
[----:B------:R-:W-:-:S08]  /*2090*/  DFMA R6, R6, R6, R6 ;  /* 0x000000060606722b */ /* 0x000fd00000000006 */
[----:B------:R-:W-:-:S08]  /*20a0*/  DFMA R6, R4, R6, R4 ;  /* 0x000000060406722b */ /* 0x000fd00000000004 */
[----:B------:R-:W-:-:S08]  /*20b0*/  DFMA R4, -R56, R6, 1 ;  /* 0x3ff000003804742b */ /* 0x000fd00000000106 */
[----:B------:R-:W-:-:S08]  /*20c0*/  DFMA R4, R6, R4, R6 ;  /* 0x000000040604722b */ /* 0x000fd00000000006 */
[----:B------:R-:W-:-:S08]  /*20d0*/  DMUL R6, R8, R4 ;  /* 0x0000000408067228 */ /* 0x000fd00000000000 */
[----:B------:R-:W-:-:S08]  /*20e0*/  DFMA R40, -R56, R6, R8 ;  /* 0x000000063828722b */ /* 0x000fd00000000108 */
[----:B------:R-:W-:-:S10]  /*20f0*/  DFMA R4, R4, R40, R6 ;  /* 0x000000280404722b */ /* 0x000fd40000000006 */
[----:B------:R-:W-:-:S05]  /*2100*/  FFMA R0, RZ, R3, R5 ;  /* 0x00000003ff007223 */ /* 0x000fca0000000005 */
[----:B------:R-:W-:-:S13]  /*2110*/  FSETP.GT.AND P0, PT, |R0|, 1.469367938527859385e-39, PT ;  /* 0x001000000000780b */ /* 0x000fda0003f04200 */
[----:B------:R-:W-:Y:S05]  /*2120*/  @P0 BRA P1, `(.L_x_69) ;  /* 0x0000000000180947 */ /* 0x000fea0000800000 */
[----:B------:R-:W-:Y:S01]  /*2130*/  IMAD.MOV.U32 R4, RZ, RZ, R8 ;  /* 0x000000ffff047224 */ /* 0x000fe200078e0008 */
[----:B------:R-:W-:Y:S01]  /*2140*/  MOV R0, 0x2170 ;  /* 0x0000217000007802 */ /* 0x000fe20000000f00 */
[----:B------:R-:W-:-:S07]  /*2150*/  IMAD.MOV.U32 R5, RZ, RZ, R9 ;  /* 0x000000ffff057224 */ /* 0x000fce00078e0009 */
[----:B------:R-:W-:Y:S05]  /*2160*/  CALL.REL.NOINC `($__internal_0_$__cuda_sm20_div_rn_f64_full) ;  /* 0x00000100001c7944 */ /* 0x000fea0003c00000 */
[----:B------:R-:W-:Y:S01]  /*2170*/  MOV R4, R2 ;  /* 0x0000000200047202 */ /* 0x000fe20000000f00 */
[----:B------:R-:W-:-:S07]  /*2180*/  IMAD.MOV.U32 R5, RZ, RZ, R3 ;  /* 0x000000ffff057224 */ /* 0x000fce00078e0003 */
.L_x_69:
[----:B------:R-:W-:Y:S05]  /*2190*/  BSYNC.RECONVERGENT B1 ;  /* 0x0000000000017941 */ /* 0x000fea0003800200 */
.L_x_68:
[----:B------:R-:W0:Y:S01]  /*21a0*/  MUFU.RCP64H R3, R57 ;  /* 0x0000003900037308 */ /* 0x000e220000001800 */
[----:B------:R-:W-:Y:S01]  /*21b0*/  IMAD.MOV.U32 R2, RZ, RZ, 0x1 ;  /* 0x00000001ff027424 */ /* 0x000fe200078e00ff */
[----:B------:R-:W-:Y:S01]  /*21c0*/  FSETP.GEU.AND P1, PT, |R11|, 6.5827683646048100446e-37, PT ;  /* 0x036000000b00780b */ /* 0x000fe20003f2e200 */
[----:B------:R-:W-:Y:S04]  /*21d0*/  BSSY.RECONVERGENT B1, `(.L_x_70) ;  /* 0x0000014000017945 */ /* 0x000fe80003800200 */
[----:B0-----:R-:W-:-:S08]  /*21e0*/  DFMA R6, -R56, R2, 1 ;  /* 0x3ff000003806742b */ /* 0x001fd00000000102 */
[----:B------:R-:W-:-:S08]  /*21f0*/  DFMA R6, R6, R6, R6 ;  /* 0x000000060606722b */ /* 0x000fd00000000006 */
[----:B------:R-:W-:-:S08]  /*2200*/  DFMA R6, R2, R6, R2 ;  /* 0x000000060206722b */ /* 0x000fd00000000002 */
[----:B------:R-:W-:-:S08]  /*2210*/  DFMA R2, -R56, R6, 1 ;  /* 0x3ff000003802742b */ /* 0x000fd00000000106 */
[----:B------:R-:W-:-:S08]  /*2220*/  DFMA R2, R6, R2, R6 ;  /* 0x000000020602722b */ /* 0x000fd00000000006 */
[----:B------:R-:W-:-:S08]  /*2230*/  DMUL R6, R10, R2 ;  /* 0x000000020a067228 */ /* 0x000fd00000000000 */
[----:B------:R-:W-:-:S08]  /*2240*/  DFMA R8, -R56, R6, R10 ;  /* 0x000000063808722b */ /* 0x000fd0000000010a */
[----:B------:R-:W-:Y:S01]  /*2250*/  DFMA R2, R2, R8, R6 ;  /* 0x000000080202722b */ /* 0x000fe20000000006 */
[----:B------:R-:W-:Y:S01]  /*2260*/  IMAD.MOV.U32 R8, RZ, RZ, R4 ;  /* 0x000000ffff087224 */ /* 0x000fe200078e0004 */
[----:B------:R-:W-:-:S08]  /*2270*/  MOV R9, R5 ;  /* 0x0000000500097202 */ /* 0x000fd00000000f00 */
[----:B------:R-:W-:-:S05]  /*2280*/  FFMA R0, RZ, R57, R3 ;  /* 0x00000039ff007223 */ /* 0x000fca0000000003 */
[----:B------:R-:W-:-:S13]  /*2290*/  FSETP.GT.AND P0, PT, |R0|, 1.469367938527859385e-39, PT ;  /* 0x001000000000780b */ /* 0x000fda0003f04200 */
[----:B------:R-:W-:Y:S05]  /*22a0*/  @P0 BRA P1, `(.L_x_71) ;  /* 0x0000000000180947 */ /* 0x000fea0000800000 */
[----:B------:R-:W-:Y:S01]  /*22b0*/  IMAD.MOV.U32 R4, RZ, RZ, R10 ;  /* 0x000000ffff047224 */ /* 0x000fe200078e000a */
[----:B------:R-:W-:Y:S01]  /*22c0*/  MOV R3, R57 ;  /* 0x0000003900037202 */ /* 0x000fe20000000f00 */
[----:B------:R-:W-:Y:S01]  /*22d0*/  IMAD.MOV.U32 R5, RZ, RZ, R11 ;  /* 0x000000ffff057224 */ /* 0x000fe200078e000b */
[----:B------:R-:W-:Y:S01]  /*22e0*/  MOV R0, 0x2310 ;  /* 0x0000231000007802 */ /* 0x000fe20000000f00 */
[----:B------:R-:W-:-:S07]  /*22f0*/  IMAD.MOV.U32 R2, RZ, RZ, R56 ;  /* 0x000000ffff027224 */ /* 0x000fce00078e0038 */
[----:B------:R-:W-:Y:S05]  /*2300*/  CALL.REL.NOINC `($__internal_0_$__cuda_sm20_div_rn_f64_full) ;  /* 0x000000fc00b47944 */ /* 0x000fea0003c00000 */
.L_x_71:
[----:B------:R-:W-:Y:S05]  /*2310*/  BSYNC.RECONVERGENT B1 ;  /* 0x0000000000017941 */ /* 0x000fea0003800200 */
.L_x_70:
        /* <DEDUP_REMOVED lines=12> */
[----:B------:R-:W-:Y:S02]  /*23e0*/  IMAD.MOV.U32 R10, RZ, RZ, R2 ;  /* 0x000000ffff0a7224 */ /* 0x000fe400078e0002 */
[----:B------:R-:W-:-:S07]  /*23f0*/  IMAD.MOV.U32 R11, RZ, RZ, R3 ;  /* 0x000000ffff0b7224 */ /* 0x000fce00078e0003 */
[----:B------:R-:W-:-:S05]  /*2400*/  FFMA R0, RZ, R57, R5 ;  /* 0x00000039ff007223 */ /* 0x000fca0000000005 */
[----:B------:R-:W-:-:S13]  /*2410*/  FSETP.GT.AND P0, PT, |R0|, 1.469367938527859385e-39, PT ;  /* 0x001000000000780b */ /* 0x000fda0003f04200 */
[----:B------:R-:W-:Y:S05]  /*2420*/  @P0 BRA P1, `(.L_x_73) ;  /* 0x0000000000200947 */ /* 0x000fea0000800000 */
[----:B------:R-:W-:Y:S01]  /*2430*/  MOV R4, R12 ;  /* 0x0000000c00047202 */ /* 0x000fe20000000f00 */
[----:B------:R-:W-:Y:S01]  /*2440*/  IMAD.MOV.U32 R5, RZ, RZ, R13 ;  /* 0x000000ffff057224 */ /* 0x000fe200078e000d */
[----:B------:R-:W-:Y:S01]  /*2450*/  MOV R0, 0x2490 ;  /* 0x0000249000007802 */ /* 0x000fe20000000f00 */
[----:B------:R-:W-:Y:S02]  /*2460*/  IMAD.MOV.U32 R2, RZ, RZ, R56 ;  /* 0x000000ffff027224 */ /* 0x000fe400078e0038 */
[----:B------:R-:W-:-:S07]  /*2470*/  IMAD.MOV.U32 R3, RZ, RZ, R57 ;  /* 0x000000ffff037224 */ /* 0x000fce00078e0039 */
[----:B------:R-:W-:Y:S05]  /*2480*/  CALL.REL.NOINC `($__internal_0_$__cuda_sm20_div_rn_f64_full) ;  /* 0x000000fc00547944 */ /* 0x000fea0003c00000 */
[----:B------:R-:W-:Y:S01]  /*2490*/  MOV R4, R2 ;  /* 0x0000000200047202 */ /* 0x000fe20000000f00 */
[----:B------:R-:W-:-:S07]  /*24a0*/  IMAD.MOV.U32 R5, RZ, RZ, R3 ;  /* 0x000000ffff057224 */ /* 0x000fce00078e0003 */
.L_x_73:
[----:B------:R-:W-:Y:S05]  /*24b0*/  BSYNC.RECONVERGENT B1 ;  /* 0x0000000000017941 */ /* 0x000fea0003800200 */
.L_x_72:
        /* <DEDUP_REMOVED lines=23> */
.L_x_75:
[----:B------:R-:W-:Y:S05]  /*2630*/  BSYNC.RECONVERGENT B1 ;  /* 0x0000000000017941 */ /* 0x000fea0003800200 */
.L_x_74:
        /* <DEDUP_REMOVED lines=25> */
.L_x_77:
[----:B------:R-:W-:Y:S05]  /*27d0*/  BSYNC.RECONVERGENT B1 ;  /* 0x0000000000017941 */ /* 0x000fea0003800200 */
.L_x_76:
        /* <DEDUP_REMOVED lines=23> */
.L_x_79:
[----:B------:R-:W-:Y:S05]  /*2950*/  BSYNC.RECONVERGENT B1 ;  /* 0x0000000000017941 */ /* 0x000fea0003800200 */
.L_x_78:
        /* <DEDUP_REMOVED lines=25> */
.L_x_81:
[----:B------:R-:W-:Y:S05]  /*2af0*/  BSYNC.RECONVERGENT B1 ;  /* 0x0000000000017941 */ /* 0x000fea0003800200 */
.L_x_80:
        /* <DEDUP_REMOVED lines=23> */
.L_x_83:
[----:B------:R-:W-:Y:S05]  /*2c70*/  BSYNC.RECONVERGENT B1 ;  /* 0x0000000000017941 */ /* 0x000fea0003800200 */
.L_x_82:
        /* <DEDUP_REMOVED lines=25> */
.L_x_85:
[----:B------:R-:W-:Y:S05]  /*2e10*/  BSYNC.RECONVERGENT B1 ;  /* 0x0000000000017941 */ /* 0x000fea0003800200 */
.L_x_84:
        /* <DEDUP_REMOVED lines=23> */
.L_x_87:
[----:B------:R-:W-:Y:S05]  /*2f90*/  BSYNC.RECONVERGENT B1 ;  /* 0x0000000000017941 */ /* 0x000fea0003800200 */
.L_x_86:
        /* <DEDUP_REMOVED lines=25> */
.L_x_89:
[----:B------:R-:W-:Y:S05]  /*3130*/  BSYNC.RECONVERGENT B1 ;  /* 0x0000000000017941 */ /* 0x000fea0003800200 */
.L_x_88:
        /* <DEDUP_REMOVED lines=23> */
.L_x_91:
[----:B------:R-:W-:Y:S05]  /*32b0*/  BSYNC.RECONVERGENT B1 ;  /* 0x0000000000017941 */ /* 0x000fea0003800200 */
.L_x_90:
        /* <DEDUP_REMOVED lines=25> */
.L_x_93:
[----:B------:R-:W-:Y:S05]  /*3450*/  BSYNC.RECONVERGENT B1 ;  /* 0x0000000000017941 */ /* 0x000fea0003800200 */
.L_x_92:
        /* <DEDUP_REMOVED lines=23> */
.L_x_95:
[----:B------:R-:W-:Y:S05]  /*35d0*/  BSYNC.RECONVERGENT B1 ;  /* 0x0000000000017941 */ /* 0x000fea0003800200 */
.L_x_94:
        /* <DEDUP_REMOVED lines=25> */
.L_x_97:
[----:B------:R-:W-:Y:S05]  /*3770*/  BSYNC.RECONVERGENT B1 ;  /* 0x0000000000017941 */ /* 0x000fea0003800200 */
.L_x_96:
        /* <DEDUP_REMOVED lines=23> */
.L_x_99:
[----:B------:R-:W-:Y:S05]  /*38f0*/  BSYNC.RECONVERGENT B1 ;  /* 0x0000000000017941 */ /* 0x000fea0003800200 */
.L_x_98:
[----:B------:R-:W-:Y:S01]  /*3900*/  ISETP.GT.AND P0, PT, R57, 0xfffff, PT ;  /* 0x000fffff3900780c */ /* 0x000fe20003f04270 */
[----:B------:R-:W-:Y:S01]  /*3910*/  IMAD.MOV.U32 R5, RZ, RZ, R57 ;  /* 0x000000ffff057224 */ /* 0x000fe200078e0039 */
[----:B------:R-:W-:Y:S01]  /*3920*/  BSSY.RECONVERGENT B0, `(.L_x_100) ;  /* 0x0000053000007945 */ /* 0x000fe20003800200 */
[----:B------:R-:W-:Y:S02]  /*3930*/  IMAD.MOV.U32 R4, RZ, RZ, R56 ;  /* 0x000000ffff047224 */ /* 0x000fe400078e0038 */
[----:B------:R-:W-:Y:S02]  /*3940*/  IMAD.MOV.U32 R38, RZ, RZ, R2 ;  /* 0x000000ffff267224 */ /* 0x000fe400078e0002 */
[----:B------:R-:W-:-:S06]  /*3950*/  IMAD.MOV.U32 R39, RZ, RZ, R3 ;  /* 0x000000ffff277224 */ /* 0x000fcc00078e0003 */
[----:B------:R-:W-:-:S10]  /*3960*/  @!P0 DMUL R56, R56, 1.80143985094819840000e+16 ;  /* 0x4350000038388828 */ /* 0x000fd40000000000 */
[----:B------:R-:W-:Y:S02]  /*3970*/  @!P0 IMAD.MOV.U32 R5, RZ, RZ, R57 ;  /* 0x000000ffff058224 */ /* 0x000fe400078e0039 */
[----:B------:R-:W-:-:S03]  /*3980*/  @!P0 IMAD.MOV.U32 R4, RZ, RZ, R56 ;  /* 0x000000ffff048224 */ /* 0x000fc600078e0038 */
[----:B------:R-:W-:-:S04]  /*3990*/  IADD3 R0, PT, PT, R5, -0x1, RZ ;  /* 0xffffffff05007810 */ /* 0x000fc80007ffe0ff */
[----:B------:R-:W-:Y:S01]  /*39a0*/  ISETP.GT.U32.AND P1, PT, R0, 0x7feffffe, PT ;  /* 0x7feffffe0000780c */ /* 0x000fe20003f24070 */
[----:B------:R-:W-:Y:S01]  /*39b0*/  IMAD.MOV.U32 R0, RZ, RZ, -0x3ff ;  /* 0xfffffc01ff007424 */ /* 0x000fe200078e00ff */
[----:B------:R-:W-:-:S11]  /*39c0*/  @!P0 MOV R0, 0xfffffbcb ;  /* 0xfffffbcb00008802 */ /* 0x000fd60000000f00 */
[----:B------:R-:W-:Y:S05]  /*39d0*/  @P1 BRA `(.L_x_101) ;  /* 0x0000000400041947 */ /* 0x000fea0003800000 */
[----:B------:R-:W-:Y:S01]  /*39e0*/  LOP3.LUT R2, R5, 0xfffff, RZ, 0xc0, !PT ;  /* 0x000fffff05027812 */ /* 0x000fe200078ec0ff */
[----:B------:R-:W-:Y:S01]  /*39f0*/  IMAD.MOV.U32 R6, RZ, RZ, RZ ;  /* 0x000000ffff067224 */ /* 0x000fe200078e00ff */
[----:B------:R-:W-:Y:S01]  /*3a00*/  UMOV UR8, 0x3ae80f1e ;  /* 0x3ae80f1e00087882 */ /* 0x000fe20000000000 */
[----:B------:R-:W-:Y:S01]  /*3a10*/  IMAD.MOV.U32 R46, RZ, RZ, -0x748574fc ;  /* 0x8b7a8b04ff2e7424 */ /* 0x000fe200078e00ff */
[----:B------:R-:W-:Y:S01]  /*3a20*/  LOP3.LUT R3, R2, 0x3ff00000, RZ, 0xfc, !PT ;  /* 0x3ff0000002037812 */ /* 0x000fe200078efcff */
[----:B------:R-:W-:Y:S01]  /*3a30*/  IMAD.MOV.U32 R2, RZ, RZ, R4 ;  /* 0x000000ffff027224 */ /* 0x000fe200078e0004 */
[----:B------:R-:W-:Y:S01]  /*3a40*/  UMOV UR9, 0x3eb1380b ;  /* 0x3eb1380b00097882 */ /* 0x000fe20000000000 */
[----:B------:R-:W-:Y:S01]  /*3a50*/  IMAD.MOV.U32 R47, RZ, RZ, 0x3ed0ee25 ;  /* 0x3ed0ee25ff2f7424 */ /* 0x000fe200078e00ff */
[----:B------:R-:W-:Y:S01]  /*3a60*/  ISETP.GE.U32.AND P0, PT, R3, 0x3ff6a09f, PT ;  /* 0x3ff6a09f0300780c */ /* 0x000fe20003f06070 */
[----:B------:R-:W-:Y:S01]  /*3a70*/  IMAD.MOV.U32 R49, RZ, RZ, 0x43300000 ;  /* 0x43300000ff317424 */ /* 0x000fe200078e00ff */
[----:B------:R-:W-:Y:S01]  /*3a80*/  LEA.HI R0, R5, R0, RZ, 0xc ;  /* 0x0000000005007211 */ /* 0x000fe200078f60ff */
[----:B------:R-:W-:Y:S01]  /*3a90*/  UMOV UR18, 0x80000000 ;  /* 0x8000000000127882 */ /* 0x000fe20000000000 */
[----:B------:R-:W-:-:S09]  /*3aa0*/  UMOV UR19, 0x43300000 ;  /* 0x4330000000137882 */ /* 0x000fd20000000000 */
[----:B------:R-:W-:Y:S01]  /*3ab0*/  @P0 VIADD R7, R3, 0xfff00000 ;  /* 0xfff0000003070836 */ /* 0x000fe20000000000 */
[----:B------:R-:W-:-:S04]  /*3ac0*/  @P0 IADD3 R0, PT, PT, R0, 0x1, RZ ;  /* 0x0000000100000810 */ /* 0x000fc80007ffe0ff */
[----:B------:R-:W-:Y:S02]  /*3ad0*/  @P0 MOV R3, R7 ;  /* 0x0000000700030202 */ /* 0x000fe40000000f00 */
[----:B------:R-:W-:-:S04]  /*3ae0*/  LOP3.LUT R48, R0, 0x80000000, RZ, 0x3c, !PT ;  /* 0x8000000000307812 */ /* 0x000fc800078e3cff */
[C---:B------:R-:W-:Y:S02]  /*3af0*/  DADD R44, R2.reuse, 1 ;  /* 0x3ff00000022c7429 */ /* 0x040fe40000000000 */
[----:B------:R-:W-:-:S04]  /*3b00*/  DADD R2, R2, -1 ;  /* 0xbff0000002027429 */ /* 0x000fc80000000000 */
[----:B------:R-:W0:Y:S02]  /*3b10*/  MUFU.RCP64H R7, R45 ;  /* 0x0000002d00077308 */ /* 0x000e240000001800 */
[----:B0-----:R-:W-:-:S08]  /*3b20*/  DFMA R40, -R44, R6, 1 ;  /* 0x3ff000002c28742b */ /* 0x001fd00000000106 */
[----:B------:R-:W-:-:S08]  /*3b30*/  DFMA R40, R40, R40, R40 ;  /* 0x000000282828722b */ /* 0x000fd00000000028 */
[----:B------:R-:W-:-:S08]  /*3b40*/  DFMA R6, R6, R40, R6 ;  /* 0x000000280606722b */ /* 0x000fd00000000006 */
[----:B------:R-:W-:-:S08]  /*3b50*/  DMUL R40, R2, R6 ;  /* 0x0000000602287228 */ /* 0x000fd00000000000 */
[----:B------:R-:W-:-:S08]  /*3b60*/  DFMA R40, R2, R6, R40 ;  /* 0x000000060228722b */ /* 0x000fd00000000028 */
[----:B------:R-:W-:Y:S02]  /*3b70*/  DMUL R42, R40, R40 ;  /* 0x00000028282a7228 */ /* 0x000fe40000000000 */
[----:B------:R-:W-:-:S06]  /*3b80*/  DADD R4, R2, -R40 ;  /* 0x0000000002047229 */ /* 0x000fcc0000000828 */
[----:B------:R-:W-:Y:S01]  /*3b90*/  DFMA R44, R42, UR8, R46 ;  /* 0x000000082a2c7c2b */ /* 0x000fe2000800002e */
[----:B------:R-:W-:Y:S01]  /*3ba0*/  UMOV UR8, 0x9f02676f ;  /* 0x9f02676f00087882 */ /* 0x000fe20000000000 */
[----:B------:R-:W-:Y:S01]  /*3bb0*/  UMOV UR9, 0x3ef3b266 ;  /* 0x3ef3b26600097882 */ /* 0x000fe20000000000 */
[----:B------:R-:W-:Y:S02]  /*3bc0*/  DADD R46, R4, R4 ;  /* 0x00000000042e7229 */ /* 0x000fe40000000004 */
[----:B------:R-:W-:Y:S01]  /*3bd0*/  DADD R4, R48, -UR18 ;  /* 0x8000001230047e29 */ /* 0x000fe20008000000 */
[----:B------:R-:W-:Y:S01]  /*3be0*/  UMOV UR18, 0xfefa39ef ;  /* 0xfefa39ef00127882 */ /* 0x000fe20000000000 */
[----:B------:R-:W-:Y:S01]  /*3bf0*/  UMOV UR19, 0x3fe62e42 ;  /* 0x3fe62e4200137882 */ /* 0x000fe20000000000 */
[----:B------:R-:W-:Y:S01]  /*3c00*/  DFMA R44, R42, R44, UR8 ;  /* 0x000000082a2c7e2b */ /* 0x000fe2000800002c */
[----:B------:R-:W-:Y:S01]  /*3c10*/  UMOV UR8, 0xa9ab0956 ;  /* 0xa9ab095600087882 */ /* 0x000fe20000000000 */
[----:B------:R-:W-:Y:S01]  /*3c20*/  UMOV UR9, 0x3f1745cb ;  /* 0x3f1745cb00097882 */ /* 0x000fe20000000000 */
[----:B------:R-:W-:-:S02]  /*3c30*/  DFMA R46, R2, -R40, R46 ;  /* 0x80000028022e722b */ /* 0x000fc4000000002e */
[----:B------:R-:W-:-:S03]  /*3c40*/  DFMA R2, R4, UR18, R40 ;  /* 0x0000001204027c2b */ /* 0x000fc60008000028 */
[----:B------:R-:W-:Y:S01]  /*3c50*/  DFMA R44, R42, R44, UR8 ;  /* 0x000000082a2c7e2b */ /* 0x000fe2000800002c */
[----:B------:R-:W-:Y:S01]  /*3c60*/  UMOV UR8, 0x2d1b5154 ;  /* 0x2d1b515400087882 */ /* 0x000fe20000000000 */
[----:B------:R-:W-:Y:S01]  /*3c70*/  UMOV UR9, 0x3f3c71c7 ;  /* 0x3f3c71c700097882 */ /* 0x000fe20000000000 */
[----:B------:R-:W-:-:S05]  /*3c80*/  DMUL R46, R6, R46 ;  /* 0x0000002e062e7228 */ /* 0x000fca0000000000 */
        /* <DEDUP_REMOVED lines=11> */
[----:B------:R-:W-:Y:S02]  /*3d40*/  UMOV UR9, 0x3fe62e42 ;  /* 0x3fe62e4200097882 */ /* 0x000fe40000000000 */
[----:B------:R-:W-:Y:S01]  /*3d50*/  DFMA R48, R4, -UR8, R2 ;  /* 0x8000000804307c2b */ /* 0x000fe20008000002 */
[----:B------:R-:W-:Y:S01]  /*3d60*/  UMOV UR8, 0x3b39803f ;  /* 0x3b39803f00087882 */ /* 0x000fe20000000000 */
[----:B------:R-:W-:Y:S02]  /*3d70*/  UMOV UR9, 0x3c7abc9e ;  /* 0x3c7abc9e00097882 */ /* 0x000fe40000000000 */
[----:B------:R-:W-:-:S04]  /*3d80*/  DMUL R44, R42, R44 ;  /* 0x0000002c2a2c7228 */ /* 0x000fc80000000000 */
[----:B------:R-:W-:-:S04]  /*3d90*/  DADD R48, -R40, R48 ;  /* 0x0000000028307229 */ /* 0x000fc80000000130 */
[----:B------:R-:W-:-:S08]  /*3da0*/  DFMA R44, R40, R44, R46 ;  /* 0x0000002c282c722b */ /* 0x000fd0000000002e */
[----:B------:R-:W-:-:S08]  /*3db0*/  DADD R44, R44, -R48 ;  /* 0x000000002c2c7229 */ /* 0x000fd00000000830 */
[----:B------:R-:W-:-:S08]  /*3dc0*/  DFMA R44, R4, UR8, R44 ;  /* 0x00000008042c7c2b */ /* 0x000fd0000800002c */
[----:B------:R-:W-:Y:S01]  /*3dd0*/  DADD R2, R2, R44 ;  /* 0x0000000002027229 */ /* 0x000fe2000000002c */
[----:B------:R-:W-:Y:S10]  /*3de0*/  BRA `(.L_x_102) ;  /* 0x0000000000187947 */ /* 0x000ff40003800000 */
.L_x_101:
[----:B------:R-:W-:Y:S01]  /*3df0*/  IMAD.MOV.U32 R2, RZ, RZ, 0x0 ;  /* 0x00000000ff027424 */ /* 0x000fe200078e00ff */
[----:B------:R-:W-:Y:S01]  /*3e00*/  LOP3.LUT P0, RZ, R57, 0x7fffffff, RZ, 0xc0, !PT ;  /* 0x7fffffff39ff7812 */ /* 0x000fe2000780c0ff */
[----:B------:R-:W-:-:S06]  /*3e10*/  IMAD.MOV.U32 R3, RZ, RZ, 0x7ff00000 ;  /* 0x7ff00000ff037424 */ /* 0x000fcc00078e00ff */
[----:B------:R-:W-:-:S10]  /*3e20*/  DFMA R2, R56, R2, +INF ;  /* 0x7ff000003802742b */ /* 0x000fd40000000002 */
[----:B------:R-:W-:Y:S02]  /*3e30*/  FSEL R2, R2, RZ, P0 ;  /* 0x000000ff02027208 */ /* 0x000fe40000000000 */
[----:B------:R-:W-:-:S07]  /*3e40*/  FSEL R3, R3, -QNAN , P0 ;  /* 0xfff0000003037808 */ /* 0x000fce0000000000 */
.L_x_102:
[----:B------:R-:W-:Y:S05]  /*3e50*/  BSYNC.RECONVERGENT B0 ;  /* 0x0000000000007941 */ /* 0x000fea0003800200 */
.L_x_100:
[----:B------:R-:W-:Y:S02]  /*3e60*/  UMOV UR8, 0x3814 ;  /* 0x0000381400087882 */ /* 0x000fe40000000000 */
[----:B------:R-:W-:-:S12]  /*3e70*/  ULEA UR8, UR4, UR8, 0x3 ;  /* 0x0000000804087291 */ /* 0x000fd8000f8e18ff */
[----:B------:R-:W0:Y:S02]  /*3e80*/  LDCU UR9, c[0x3][UR8] ;  /* 0x00c00000080977ac */ /* 0x000e240008000800 */
[----:B0-----:R-:W-:-:S04]  /*3e90*/  UIMAD UR8, UR9, 0x50, UR7 ;  /* 0x00000050090878a4 */ /* 0x001fc8000f8e0207 */
[----:B------:R-:W-:-:S09]  /*3ea0*/  ULEA UR8, UR5, UR8, 0x3 ;  /* 0x0000000805087291 */ /* 0x000fd2000f8e18ff */
[----:B------:R-:W2:Y:S01]  /*3eb0*/  LDL.64 R4, [UR8] ;  /* 0x00000008ff047983 */ /* 0x000ea20008100a00 */
[----:B------:R-:W-:Y:S01]  /*3ec0*/  USHF.L.U32 UR8, UR9, 0x2, URZ ;  /* 0x0000000209087899 */ /* 0x000fe200080006ff */
[----:B------:R-:W-:Y:S01]  /*3ed0*/  DADD R2, R2, R54 ;  /* 0x0000000002027229 */ /* 0x000fe20000000036 */
[----:B------:R-:W-:-:S10]  /*3ee0*/  UIADD3 UR5, UPT, UPT, UR5, 0x1, URZ ;  /* 0x0000000105057890 */ /* 0x000fd4000fffe0ff */
[----:B------:R-:W0:Y:S02]  /*3ef0*/  LDCU UR9, c[0x3][UR8+0x3410] ;  /* 0x00c68200080977ac */ /* 0x000e240008000800 */
[----:B0-----:R-:W-:Y:S01]  /*3f00*/  UISETP.NE.AND UP0, UPT, UR5, UR9, UPT ;  /* 0x000000090500728c */ /* 0x001fe2000bf05270 */
[----:B--2---:R-:W-:-:S08]  /*3f10*/  DADD R54, R2, R4 ;  /* 0x0000000002367229 */ /* 0x004fd00000000004 */
[----:B------:R-:W-:Y:S05]  /*3f20*/  BRA.U UP0, `(.L_x_103) ;  /* 0xffffffd900287547 */ /* 0x000fea000b83ffff */
[----:B------:R-:W3:Y:S02]  /*3f30*/  LDCU UR5, c[0x3][UR8+0x410] ;  /* 0x00c08200080577ac */ /* 0x000ee40008000800 */
.L_x_67:
[----:B------:R-:W-:-:S12]  /*3f40*/  USHF.L.U32 UR9, UR4, 0x3, URZ ;  /* 0x0000000304097899 */ /* 0x000fd800080006ff */
[----:B------:R-:W4:Y:S02]  /*3f50*/  LDCU UR9, c[0x3][UR9+0x3810] ;  /* 0x00c70200090977ac */ /* 0x000f240008000800 */
[----:B----4-:R-:W-:-:S12]  /*3f60*/  USHF.L.U32 UR8, UR9, 0x2, URZ ;  /* 0x0000000209087899 */ /* 0x010fd800080006ff */
[----:B------:R-:W0:Y:S01]  /*3f70*/  LDCU UR13, c[0x3][UR8+0x410] ;  /* 0x00c08200080d77ac */ /* 0x000e220008000800 */
[----:B------:R-:W2:Y:S01]  /*3f80*/  LDCU UR12, c[0x3][UR8+0x10] ;  /* 0x00c00200080c77ac */ /* 0x000ea20008000800 */
[----:B0--3--:R-:W-:Y:S01]  /*3f90*/  UISETP.NE.AND UP0, UPT, UR5, UR13, UPT ;  /* 0x0000000d0500728c */ /* 0x009fe2000bf05270 */
[----:B--2---:R-:W-:-:S05]  /*3fa0*/  MOV R0, UR12 ;  /* 0x0000000c00007c02 */ /* 0x004fca0008000f00 */
[----:B------:R-:W-:Y:S02]  /*3fb0*/  PLOP3.LUT P0, PT, PT, PT, UP0, 0x80, 0x8 ;  /* 0x000000000008781c */ /* 0x000fe40003f0f008 */
[----:B------:R-:W-:-:S13]  /*3fc0*/  ISETP.NE.AND P1, PT, R0, UR5, PT ;  /* 0x0000000500007c0c */ /* 0x000fda000bf25270 */
[----:B------:R-:W-:Y:S05]  /*3fd0*/  @P0 BRA P1, `(.L_x_104) ;  /* 0x0000000000400947 */ /* 0x000fea0000800000 */
[----:B-----5:R-:W-:Y:S02]  /*3fe0*/  DADD R8, RZ, R8 ;  /* 0x00000000ff087229 */ /* 0x020fe40000000008 */
[----:B------:R-:W-:Y:S02]  /*3ff0*/  DADD R10, RZ, R10 ;  /* 0x00000000ff0a7229 */ /* 0x000fe4000000000a */
[----:B------:R-:W-:Y:S02]  /*4000*/  DADD R12, RZ, R12 ;  /* 0x00000000ff0c7229 */ /* 0x000fe4000000000c */
[----:B------:R-:W-:Y:S02]  /*4010*/  DADD R14, RZ, R14 ;  /* 0x00000000ff0e7229 */ /* 0x000fe4000000000e */
[----:B------:R-:W-:Y:S02]  /*4020*/  DADD R8, R8, R16 ;  /* 0x0000000008087229 */ /* 0x000fe40000000010 */
[----:B------:R-:W-:-:S02]  /*4030*/  DADD R10, R10, R18 ;  /* 0x000000000a0a7229 */ /* 0x000fc40000000012 */
[----:B------:R-:W-:Y:S02]  /*4040*/  DADD R12, R12, R20 ;  /* 0x000000000c0c7229 */ /* 0x000fe40000000014 */
[----:B------:R-:W-:Y:S02]  /*4050*/  DADD R14, R14, R22 ;  /* 0x000000000e0e7229 */ /* 0x000fe40000000016 */
[----:B------:R-:W-:Y:S02]  /*4060*/  DADD R8, R8, R24 ;  /* 0x0000000008087229 */ /* 0x000fe40000000018 */
[----:B------:R-:W-:Y:S02]  /*4070*/  DADD R10, R10, R26 ;  /* 0x000000000a0a7229 */ /* 0x000fe4000000001a */
[----:B------:R-:W-:Y:S02]  /*4080*/  DADD R12, R12, R28 ;  /* 0x000000000c0c7229 */ /* 0x000fe4000000001c */
[----:B------:R-:W-:-:S02]  /*4090*/  DADD R2, R14, R30 ;  /* 0x000000000e027229 */ /* 0x000fc4000000001e */
[----:B-1----:R-:W-:Y:S02]  /*40a0*/  DADD R4, R8, R32 ;  /* 0x0000000008047229 */ /* 0x002fe40000000020 */
[----:B------:R-:W-:Y:S02]  /*40b0*/  DADD R22, R10, R34 ;  /* 0x000000000a167229 */ /* 0x000fe40000000022 */
[----:B------:R-:W-:Y:S01]  /*40c0*/  DADD R30, R12, R36 ;  /* 0x000000000c1e7229 */ /* 0x000fe20000000024 */
[----:B------:R-:W-:Y:S10]  /*40d0*/  BRA `(.L_x_105) ;  /* 0x00000000003c7947 */ /* 0x000ff40003800000 */
.L_x_104:
        /* <DEDUP_REMOVED lines=14> */
[----:B------:R-:W-:-:S11]  /*41c0*/  DADD R30, R24, R30 ;  /* 0x00000000181e7229 */ /* 0x000fd6000000001e */
.L_x_105:
[----:B------:R-:W-:Y:S01]  /*41d0*/  DSETP.MAX.AND P0, P1, RZ, R4, PT ;  /* 0x00000004ff00722a */ /* 0x000fe2000390f000 */
[----:B------:R-:W-:Y:S01]  /*41e0*/  IMAD.MOV.U32 R0, RZ, RZ, RZ ;  /* 0x000000ffff007224 */ /* 0x000fe200078e00ff */
[----:B------:R-:W-:Y:S01]  /*41f0*/  MOV R7, R4 ;  /* 0x0000000400077202 */ /* 0x000fe20000000f00 */
[----:B------:R-:W-:Y:S01]  /*4200*/  IMAD.MOV.U32 R9, RZ, RZ, R5 ;  /* 0x000000ffff097224 */ /* 0x000fe200078e0005 */
[----:B------:R-:W-:Y:S01]  /*4210*/  DADD R38, R2, R38 ;  /* 0x0000000002267229 */ /* 0x000fe20000000026 */
[----:B------:R-:W-:Y:S01]  /*4220*/  IMAD.MOV.U32 R6, RZ, RZ, RZ ;  /* 0x000000ffff067224 */ /* 0x000fe200078e00ff */
[----:B------:R-:W-:Y:S01]  /*4230*/  BSSY.RECONVERGENT B0, `(.L_x_106) ;  /* 0x0000062000007945 */ /* 0x000fe20003800200 */
[----:B------:R-:W-:Y:S01]  /*4240*/  IMAD.MOV.U32 R19, RZ, RZ, -0x3ff ;  /* 0xfffffc01ff137424 */ /* 0x000fe200078e00ff */
[----:B------:R-:W-:Y:S02]  /*4250*/  FSEL R11, R0, R9, P0 ;  /* 0x00000009000b7208 */ /* 0x000fe40000000000 */
[----:B------:R-:W-:-:S04]  /*4260*/  SEL R6, R6, R7, P0 ;  /* 0x0000000706067207 */ /* 0x000fc80000000000 */
[----:B------:R-:W-:-:S05]  /*4270*/  @P1 LOP3.LUT R11, R9, 0x80000, RZ, 0xfc, !PT ;  /* 0x00080000090b1812 */ /* 0x000fca00078efcff */
[----:B------:R-:W-:-:S06]  /*4280*/  IMAD.MOV.U32 R7, RZ, RZ, R11 ;  /* 0x000000ffff077224 */ /* 0x000fcc00078e000b */
[----:B------:R-:W-:-:S06]  /*4290*/  DSETP.GEU.AND P0, PT, R6, R22, PT ;  /* 0x000000160600722a */ /* 0x000fcc0003f0e000 */
[----:B------:R-:W-:Y:S02]  /*42a0*/  FSEL R6, R22, R6, !P0 ;  /* 0x0000000616067208 */ /* 0x000fe40004000000 */
[----:B------:R-:W-:-:S06]  /*42b0*/  FSEL R7, R23, R7, !P0 ;  /* 0x0000000717077208 */ /* 0x000fcc0004000000 */
[----:B------:R-:W-:-:S06]  /*42c0*/  DSETP.GEU.AND P0, PT, R6, R30, PT ;  /* 0x0000001e0600722a */ /* 0x000fcc0003f0e000 */
[----:B------:R-:W-:Y:S02]  /*42d0*/  FSEL R2, R30, R6, !P0 ;  /* 0x000000061e027208 */ /* 0x000fe40004000000 */
[----:B------:R-:W-:-:S06]  /*42e0*/  FSEL R3, R31, R7, !P0 ;  /* 0x000000071f037208 */ /* 0x000fcc0004000000 */
[----:B------:R-:W-:-:S06]  /*42f0*/  DSETP.GEU.AND P0, PT, R2, R38, PT ;  /* 0x000000260200722a */ /* 0x000fcc0003f0e000 */
[----:B------:R-:W-:Y:S02]  /*4300*/  FSEL R17, R39, R3, !P0 ;  /* 0x0000000327117208 */ /* 0x000fe40004000000 */
[----:B------:R-:W-:Y:S02]  /*4310*/  FSEL R16, R38, R2, !P0 ;  /* 0x0000000226107208 */ /* 0x000fe40004000000 */
[----:B------:R-:W-:Y:S01]  /*4320*/  ISETP.GT.AND P1, PT, R17, 0xfffff, PT ;  /* 0x000fffff1100780c */ /* 0x000fe20003f24270 */
[----:B------:R-:W-:Y:S01]  /*4330*/  IMAD.MOV.U32 R3, RZ, RZ, R17 ;  /* 0x000000ffff037224 */ /* 0x000fe200078e0011 */
[----:B------:R-:W-:Y:S01]  /*4340*/  MOV R0, R17 ;  /* 0x0000001100007202 */ /* 0x000fe20000000f00 */
[----:B------:R-:W-:-:S10]  /*4350*/  IMAD.MOV.U32 R2, RZ, RZ, R16 ;  /* 0x000000ffff027224 */ /* 0x000fd400078e0010 */
[----:B------:R-:W-:Y:S01]  /*4360*/  @!P1 DMUL R2, R16, 1.80143985094819840000e+16 ;  /* 0x4350000010029828 */ /* 0x000fe20000000000 */
[----:B------:R-:W-:-:S09]  /*4370*/  @!P1 IMAD.MOV.U32 R19, RZ, RZ, -0x435 ;  /* 0xfffffbcbff139424 */ /* 0x000fd200078e00ff */
[----:B------:R-:W-:-:S04]  /*4380*/  @!P1 IMAD.MOV.U32 R0, RZ, RZ, R3 ;  /* 0x000000ffff009224 */ /* 0x000fc800078e0003 */
[----:B------:R-:W-:-:S05]  /*4390*/  VIADD R6, R0, 0xffffffff ;  /* 0xffffffff00067836 */ /* 0x000fca0000000000 */
[----:B------:R-:W-:Y:S02]  /*43a0*/  ISETP.GT.U32.AND P0, PT, R6, 0x7feffffe, PT ;  /* 0x7feffffe0600780c */ /* 0x000fe40003f04070 */
[----:B------:R-:W-:Y:S01]  /*43b0*/  MOV R6, R16 ;  /* 0x0000001000067202 */ /* 0x000fe20000000f00 */
[----:B------:R-:W-:-:S10]  /*43c0*/  @!P1 IMAD.MOV.U32 R6, RZ, RZ, R2 ;  /* 0x000000ffff069224 */ /* 0x000fd400078e0002 */
[----:B------:R-:W-:Y:S05]  /*43d0*/  @P0 BRA `(.L_x_107) ;  /* 0x0000000400040947 */ /* 0x000fea0003800000 */
[----:B------:R-:W-:Y:S01]  /*43e0*/  LOP3.LUT R2, R0, 0xfffff, RZ, 0xc0, !PT ;  /* 0x000fffff00027812 */ /* 0x000fe200078ec0ff */
[----:B------:R-:W-:Y:S01]  /*43f0*/  IMAD.MOV.U32 R10, RZ, RZ, RZ ;  /* 0x000000ffff0a7224 */ /* 0x000fe200078e00ff */
[----:B------:R-:W-:Y:S01]  /*4400*/  MOV R15, 0x3ed0ee25 ;  /* 0x3ed0ee25000f7802 */ /* 0x000fe20000000f00 */
[----:B------:R-:W-:Y:S01]  /*4410*/  IMAD.MOV.U32 R14, RZ, RZ, -0x748574fc ;  /* 0x8b7a8b04ff0e7424 */ /* 0x000fe200078e00ff */
[----:B------:R-:W-:Y:S01]  /*4420*/  LOP3.LUT R3, R2, 0x3ff00000, RZ, 0xfc, !PT ;  /* 0x3ff0000002037812 */ /* 0x000fe200078efcff */
[----:B------:R-:W-:Y:S01]  /*4430*/  IMAD.MOV.U32 R2, RZ, RZ, R6 ;  /* 0x000000ffff027224 */ /* 0x000fe200078e0006 */
[----:B------:R-:W-:Y:S01]  /*4440*/  UMOV UR12, 0x3ae80f1e ;  /* 0x3ae80f1e000c7882 */ /* 0x000fe20000000000 */
[----:B------:R-:W-:Y:S01]  /*4450*/  UMOV UR13, 0x3eb1380b ;  /* 0x3eb1380b000d7882 */ /* 0x000fe20000000000 */
[----:B------:R-:W-:Y:S01]  /*4460*/  ISETP.GE.U32.AND P0, PT, R3, 0x3ff6a09f, PT ;  /* 0x3ff6a09f0300780c */ /* 0x000fe20003f06070 */
[----:B------:R-:W-:Y:S01]  /*4470*/  UMOV UR18, 0x80000000 ;  /* 0x8000000000127882 */ /* 0x000fe20000000000 */
[----:B------:R-:W-:Y:S01]  /*4480*/  LEA.HI R19, R0, R19, RZ, 0xc ;  /* 0x0000001300137211 */ /* 0x000fe200078f60ff */
[----:B------:R-:W-:-:S10]  /*4490*/  UMOV UR19, 0x43300000 ;  /* 0x4330000000137882 */ /* 0x000fd40000000000 */
[----:B------:R-:W-:Y:S01]  /*44a0*/  @P0 IADD3 R7, PT, PT, R3, -0x100000, RZ ;  /* 0xfff0000003070810 */ /* 0x000fe20007ffe0ff */
[----:B------:R-:W-:-:S04]  /*44b0*/  @P0 VIADD R19, R19, 0x1 ;  /* 0x0000000113130836 */ /* 0x000fc80000000000 */
[----:B------:R-:W-:Y:S01]  /*44c0*/  @P0 IMAD.MOV.U32 R3, RZ, RZ, R7 ;  /* 0x000000ffff030224 */ /* 0x000fe200078e0007 */
[----:B------:R-:W-:Y:S01]  /*44d0*/  LOP3.LUT R18, R19, 0x80000000, RZ, 0x3c, !PT ;  /* 0x8000000013127812 */ /* 0x000fe200078e3cff */
[----:B------:R-:W-:-:S04]  /*44e0*/  IMAD.MOV.U32 R19, RZ, RZ, 0x43300000 ;  /* 0x43300000ff137424 */ /* 0x000fc800078e00ff */
[----:B------:R-:W-:Y:S02]  /*44f0*/  DADD R8, R2, 1 ;  /* 0x3ff0000002087429 */ /* 0x000fe40000000000 */
[----:B------:R-:W-:Y:S01]  /*4500*/  DADD R18, R18, -UR18 ;  /* 0x8000001212127e29 */ /* 0x000fe20008000000 */
[----:B------:R-:W-:Y:S01]  /*4510*/  UMOV UR18, 0xfefa39ef ;  /* 0xfefa39ef00127882 */ /* 0x000fe20000000000 */
[----:B------:R-:W-:Y:S02]  /*4520*/  UMOV UR19, 0x3fe62e42 ;  /* 0x3fe62e4200137882 */ /* 0x000fe40000000000 */
[----:B------:R-:W0:Y:S02]  /*4530*/  MUFU.RCP64H R11, R9 ;  /* 0x00000009000b7308 */ /* 0x000e240000001800 */
[----:B0-----:R-:W-:-:S08]  /*4540*/  DFMA R6, -R8, R10, 1 ;  /* 0x3ff000000806742b */ /* 0x001fd0000000010a */
[----:B------:R-:W-:Y:S02]  /*4550*/  DFMA R12, R6, R6, R6 ;  /* 0x00000006060c722b */ /* 0x000fe40000000006 */
[----:B------:R-:W-:-:S06]  /*4560*/  DADD R6, R2, -1 ;  /* 0xbff0000002067429 */ /* 0x000fcc0000000000 */
[----:B------:R-:W-:-:S08]  /*4570*/  DFMA R12, R10, R12, R10 ;  /* 0x0000000c0a0c722b */ /* 0x000fd0000000000a */
[----:B------:R-:W-:-:S08]  /*4580*/  DMUL R2, R6, R12 ;  /* 0x0000000c06027228 */ /* 0x000fd00000000000 */
[----:B------:R-:W-:-:S08]  /*4590*/  DFMA R2, R6, R12, R2 ;  /* 0x0000000c0602722b */ /* 0x000fd00000000002 */
[----:B------:R-:W-:-:S08]  /*45a0*/  DMUL R10, R2, R2 ;  /* 0x00000002020a7228 */ /* 0x000fd00000000000 */
[----:B------:R-:W-:Y:S01]  /*45b0*/  DFMA R8, R10, UR12, R14 ;  /* 0x0000000c0a087c2b */ /* 0x000fe2000800000e */
[----:B------:R-:W-:Y:S01]  /*45c0*/  UMOV UR12, 0x9f02676f ;  /* 0x9f02676f000c7882 */ /* 0x000fe20000000000 */
[----:B------:R-:W-:Y:S01]  /*45d0*/  UMOV UR13, 0x3ef3b266 ;  /* 0x3ef3b266000d7882 */ /* 0x000fe20000000000 */
[----:B------:R-:W-:-:S05]  /*45e0*/  DADD R14, R6, -R2 ;  /* 0x00000000060e7229 */ /* 0x000fca0000000802 */
[----:B------:R-:W-:Y:S01]  /*45f0*/  DFMA R8, R10, R8, UR12 ;  /* 0x0000000c0a087e2b */ /* 0x000fe20008000008 */
[----:B------:R-:W-:Y:S01]  /*4600*/  UMOV UR12, 0xa9ab0956 ;  /* 0xa9ab0956000c7882 */ /* 0x000fe20000000000 */
[----:B------:R-:W-:Y:S01]  /*4610*/  UMOV UR13, 0x3f1745cb ;  /* 0x3f1745cb000d7882 */ /* 0x000fe20000000000 */
[----:B------:R-:W-:-:S05]  /*4620*/  DADD R14, R14, R14 ;  /* 0x000000000e0e7229 */ /* 0x000fca000000000e */
[----:B------:R-:W-:Y:S01]  /*4630*/  DFMA R8, R10, R8, UR12 ;  /* 0x0000000c0a087e2b */ /* 0x000fe20008000008 */
[----:B------:R-:W-:Y:S01]  /*4640*/  UMOV UR12, 0x2d1b5154 ;  /* 0x2d1b5154000c7882 */ /* 0x000fe20000000000 */
[----:B------:R-:W-:Y:S01]  /*4650*/  UMOV UR13, 0x3f3c71c7 ;  /* 0x3f3c71c7000d7882 */ /* 0x000fe20000000000 */
[----:B------:R-:W-:Y:S02]  /*4660*/  DFMA R14, R6, -R2, R14 ;  /* 0x80000002060e722b */ /* 0x000fe4000000000e */
        /* <DEDUP_REMOVED lines=24> */
.L_x_107:
[----:B------:R-:W-:Y:S01]  /*47f0*/  IMAD.MOV.U32 R6, RZ, RZ, 0x0 ;  /* 0x00000000ff067424 */ /* 0x000fe200078e00ff */
[----:B------:R-:W-:Y:S02]  /*4800*/  MOV R7, 0x7ff00000 ;  /* 0x7ff0000000077802 */ /* 0x000fe40000000f00 */
[----:B------:R-:W-:-:S04]  /*4810*/  LOP3.LUT P0, RZ, R3, 0x7fffffff, RZ, 0xc0, !PT ;  /* 0x7fffffff03ff7812 */ /* 0x000fc8000780c0ff */
[----:B------:R-:W-:-:S10]  /*4820*/  DFMA R6, R2, R6, +INF ;  /* 0x7ff000000206742b */ /* 0x000fd40000000006 */
[----:B------:R-:W-:Y:S02]  /*4830*/  FSEL R6, R6, RZ, P0 ;  /* 0x000000ff06067208 */ /* 0x000fe40000000000 */
[----:B------:R-:W-:-:S07]  /*4840*/  FSEL R7, R7, -QNAN , P0 ;  /* 0xfff0000007077808 */ /* 0x000fce0000000000 */
.L_x_108:
[----:B------:R-:W-:Y:S05]  /*4850*/  BSYNC.RECONVERGENT B0 ;  /* 0x0000000000007941 */ /* 0x000fea0003800200 */
.L_x_106:
[----:B------:R-:W0:Y:S01]  /*4860*/  LDCU UR12, c[0x3][UR8+0x3410] ;  /* 0x00c68200080c77ac */ /* 0x000e220008000800 */
[----:B------:R-:W-:Y:S01]  /*4870*/  DADD R54, R6, R54 ;  /* 0x0000000006367229 */ /* 0x000fe20000000036 */
[----:B0-----:R-:W-:-:S09]  /*4880*/  UISETP.GE.AND UP0, UPT, UR12, 0x1, UPT ;  /* 0x000000010c00788c */ /* 0x001fd2000bf06270 */
[----:B------:R-:W-:Y:S05]  /*4890*/  BRA.U !UP0, `(.L_x_109) ;  /* 0x0000000508cc7547 */ /* 0x000fea000b800000 */
[----:B------:R-:W-:Y:S02]  /*48a0*/  UMOV UR5, 0x3814 ;  /* 0x0000381400057882 */ /* 0x000fe40000000000 */
[----:B------:R-:W-:-:S12]  /*48b0*/  ULEA UR5, UR4, UR5, 0x3 ;  /* 0x0000000504057291 */ /* 0x000fd8000f8e18ff */
[----:B------:R-:W0:Y:S01]  /*48c0*/  LDCU UR17, c[0x3][UR5] ;  /* 0x00c00000051177ac */ /* 0x000e220008000800 */
[----:B------:R-:W-:Y:S02]  /*48d0*/  UMOV UR5, 0xc10 ;  /* 0x00000c1000057882 */ /* 0x000fe40000000000 */
[----:B------:R-:W-:-:S03]  /*48e0*/  UIMAD UR13, UR9, 0x28, UR5 ;  /* 0x00000028090d78a4 */ /* 0x000fc6000f8e0205 */
[----:B------:R-:W-:-:S09]  /*48f0*/  UMOV UR5, URZ ;  /* 0x000000ff00057c82 */ /* 0x000fd20008000000 */
.L_x_111:
[----:B------:R-:W-:-:S12]  /*4900*/  ULEA UR8, UR5, UR13, 0x2 ;  /* 0x0000000d05087291 */ /* 0x000fd8000f8e10ff */
[----:B------:R-:W0:Y:S02]  /*4910*/  LDCU UR8, c[0x3][UR8] ;  /* 0x00c00000080877ac */ /* 0x000e240008000800 */
[----:B0-----:R-:W-:-:S09]  /*4920*/  UISETP.NE.AND UP0, UPT, UR8, UR17, UPT ;  /* 0x000000110800728c */ /* 0x001fd2000bf05270 */
[----:B------:R-:W-:Y:S05]  /*4930*/  BRA.U !UP0, `(.L_x_110) ;  /* 0x0000000108107547 */ /* 0x000fea000b800000 */
[----:B------:R-:W-:-:S04]  /*4940*/  UIADD3 UR5, UPT, UPT, UR5, 0x1, URZ ;  /* 0x0000000105057890 */ /* 0x000fc8000fffe0ff */
[----:B------:R-:W-:-:S09]  /*4950*/  UISETP.GE.AND UP0, UPT, UR5, UR12, UPT ;  /* 0x0000000c0500728c */ /* 0x000fd2000bf06270 */
[----:B------:R-:W-:Y:S05]  /*4960*/  BRA.U !UP0, `(.L_x_111) ;  /* 0xfffffffd08e47547 */ /* 0x000fea000b83ffff */
[----:B------:R-:W-:Y:S05]  /*4970*/  BRA `(.L_x_109) ;  /* 0x0000000400947947 */ /* 0x000fea0003800000 */
.L_x_110:
[----:B------:R-:W0:Y:S01]  /*4980*/  MUFU.RCP64H R3, R17 ;  /* 0x0000001100037308 */ /* 0x000e220000001800 */
[----:B------:R-:W-:Y:S01]  /*4990*/  IMAD.MOV.U32 R2, RZ, RZ, 0x1 ;  /* 0x00000001ff027424 */ /* 0x000fe200078e00ff */
[----:B------:R-:W-:Y:S01]  /*49a0*/  FSETP.GEU.AND P1, PT, |R5|, 6.5827683646048100446e-37, PT ;  /* 0x036000000500780b */ /* 0x000fe20003f2e200 */
[----:B------:R-:W-:Y:S01]  /*49b0*/  UIMAD UR8, UR9, 0x140, UR6 ;  /* 0x00000140090878a4 */ /* 0x000fe2000f8e0206 */
[----:B------:R-:W-:Y:S03]  /*49c0*/  BSSY.RECONVERGENT B1, `(.L_x_112) ;  /* 0x0000013000017945 */ /* 0x000fe60003800200 */
[----:B------:R-:W-:Y:S01]  /*49d0*/  ULEA UR8, UR5, UR8, 0x5 ;  /* 0x0000000805087291 */ /* 0x000fe2000f8e28ff */
        /* <DEDUP_REMOVED lines=17> */
.L_x_113:
[----:B------:R-:W-:Y:S05]  /*4af0*/  BSYNC.RECONVERGENT B1 ;  /* 0x0000000000017941 */ /* 0x000fea0003800200 */
.L_x_112:
        /* <DEDUP_REMOVED lines=21> */
[----:B------:R-:W-:Y:S01]  /*4c50*/  IMAD.MOV.U32 R10, RZ, RZ, R2 ;  /* 0x000000ffff0a7224 */ /* 0x000fe200078e0002 */
[----:B------:R-:W-:-:S07]  /*4c60*/  MOV R11, R3 ;  /* 0x00000003000b7202 */ /* 0x000fce0000000f00 */
.L_x_115:
[----:B------:R-:W-:Y:S05]  /*4c70*/  BSYNC.RECONVERGENT B1 ;  /* 0x0000000000017941 */ /* 0x000fea0003800200 */
.L_x_114:
[----:B------:R-:W0:Y:S01]  /*4c80*/  MUFU.RCP64H R3, R17 ;  /* 0x0000001100037308 */ /* 0x000e220000001800 */
[----:B------:R-:W-:Y:S01]  /*4c90*/  IMAD.MOV.U32 R2, RZ, RZ, 0x1 ;  /* 0x00000001ff027424 */ /* 0x000fe200078e00ff */
[----:B------:R1:W-:Y:S01]  /*4ca0*/  STL.128 [UR8], R8 ;  /* 0x00000008ff007987 */ /* 0x0003e20008100c08 */
[----:B------:R-:W-:Y:S01]  /*4cb0*/  FSETP.GEU.AND P1, PT, |R31|, 6.5827683646048100446e-37, PT ;  /* 0x036000001f00780b */ /* 0x000fe20003f2e200 */
[----:B------:R-:W-:Y:S03]  /*4cc0*/  BSSY.RECONVERGENT B1, `(.L_x_116) ;  /* 0x0000014000017945 */ /* 0x000fe60003800200 */
        /* <DEDUP_REMOVED lines=10> */
[----:B-1----:R-:W-:Y:S05]  /*4d70*/  @P0 BRA P1, `(.L_x_117) ;  /* 0x0000000000200947 */ /* 0x002fea0000800000 */
[----:B------:R-:W-:Y:S01]  /*4d80*/  IMAD.MOV.U32 R4, RZ, RZ, R30 ;  /* 0x000000ffff047224 */ /* 0x000fe200078e001e */
[----:B------:R-:W-:Y:S01]  /*4d90*/  MOV R2, R16 ;  /* 0x0000001000027202 */ /* 0x000fe20000000f00 */
[----:B------:R-:W-:Y:S01]  /*4da0*/  IMAD.MOV.U32 R5, RZ, RZ, R31 ;  /* 0x000000ffff057224 */ /* 0x000fe200078e001f */
[----:B------:R-:W-:Y:S01]  /*4db0*/  MOV R0, 0x4de0 ;  /* 0x00004de000007802 */ /* 0x000fe20000000f00 */
[----:B------:R-:W-:-:S07]  /*4dc0*/  IMAD.MOV.U32 R3, RZ, RZ, R17 ;  /* 0x000000ffff037224 */ /* 0x000fce00078e0011 */
[----:B------:R-:W-:Y:S05]  /*4dd0*/  CALL.REL.NOINC `($__internal_0_$__cuda_sm20_div_rn_f64_full) ;  /* 0x000000d400007944 */ /* 0x000fea0003c00000 */
[----:B------:R-:W-:Y:S02]  /*4de0*/  IMAD.MOV.U32 R12, RZ, RZ, R2 ;  /* 0x000000ffff0c7224 */ /* 0x000fe400078e0002 */
[----:B------:R-:W-:-:S07]  /*4df0*/  IMAD.MOV.U32 R13, RZ, RZ, R3 ;  /* 0x000000ffff0d7224 */ /* 0x000fce00078e0003 */
.L_x_117:
[----:B------:R-:W-:Y:S05]  /*4e00*/  BSYNC.RECONVERGENT B1 ;  /* 0x0000000000017941 */ /* 0x000fea0003800200 */
.L_x_116:
[----:B------:R-:W0:Y:S01]  /*4e10*/  MUFU.RCP64H R3, R17 ;  /* 0x0000001100037308 */ /* 0x000e220000001800 */
[----:B------:R-:W-:Y:S01]  /*4e20*/  MOV R2, 0x1 ;  /* 0x0000000100027802 */ /* 0x000fe20000000f00 */
[----:B------:R-:W-:Y:S01]  /*4e30*/  BSSY.RECONVERGENT B1, `(.L_x_118) ;  /* 0x0000015000017945 */ /* 0x000fe20003800200 */
[----:B------:R-:W-:-:S04]  /*4e40*/  FSETP.GEU.AND P1, PT, |R39|, 6.5827683646048100446e-37, PT ;  /* 0x036000002700780b */ /* 0x000fc80003f2e200 */
        /* <DEDUP_REMOVED lines=19> */
.L_x_119:
[----:B------:R-:W-:Y:S05]  /*4f80*/  BSYNC.RECONVERGENT B1 ;  /* 0x0000000000017941 */ /* 0x000fea0003800200 */
.L_x_118:
[----:B------:R-:W-:Y:S01]  /*4f90*/  UIMAD UR9, UR9, 0x50, UR7 ;  /* 0x00000050090978a4 */ /* 0x000fe2000f8e0207 */
[----:B------:R0:W-:Y:S03]  /*4fa0*/  STL.128 [UR8+0x10], R12 ;  /* 0x0000100cff007987 */ /* 0x0001e60008100c08 */
[----:B------:R-:W-:-:S09]  /*4fb0*/  ULEA UR9, UR5, UR9, 0x3 ;  /* 0x0000000905097291 */ /* 0x000fd2000f8e18ff */
[----:B------:R0:W-:Y:S03]  /*4fc0*/  STL.64 [UR9], R54 ;  /* 0x00000036ff007987 */ /* 0x0001e60008100a09 */
.L_x_109:
[----:B------:R-:W1:Y:S01]  /*4fd0*/  LDCU UR5, c[0x3][0x4010] ;  /* 0x00c80200ff0577ac */ /* 0x000e620008000800 */
[----:B------:R-:W-:-:S04]  /*4fe0*/  UIADD3 UR4, UPT, UPT, UR4, 0x1, URZ ;  /* 0x0000000104047890 */ /* 0x000fc8000fffe0ff */
[----:B-1----:R-:W-:-:S09]  /*4ff0*/  UISETP.NE.AND UP0, UPT, UR4, UR5, UPT ;  /* 0x000000050400728c */ /* 0x002fd2000bf05270 */
[----:B------:R-:W-:Y:S05]  /*5000*/  BRA.U UP0, `(.L_x_120) ;  /* 0xffffffc500907547 */ /* 0x000fea000b83ffff */
.L_x_66:
[----:B------:R-:W5:Y:S02]  /*5010*/  LDCU UR4, c[0x3][0x4814] ;  /* 0x00c90280ff0477ac */ /* 0x000f640008000800 */
[----:B-----5:R-:W-:-:S09]  /*5020*/  UISETP.GE.AND UP0, UPT, UR4, 0x1, UPT ;  /* 0x000000010400788c */ /* 0x020fd2000bf06270 */
[----:B------:R-:W-:Y:S05]  /*5030*/  BRA.U !UP0, `(.L_x_121) ;  /* 0x0000005d08e87547 */ /* 0x000fea000b800000 */
[----:B------:R-:W-:-:S05]  /*5040*/  UMOV UR4, URZ ;  /* 0x000000ff00047c82 */ /* 0x000fca0008000000 */
.L_x_209:
[----:B------:R-:W-:Y:S02]  /*5050*/  UMOV UR5, 0x4014 ;  /* 0x0000401400057882 */ /* 0x000fe40000000000 */
[----:B------:R-:W-:-:S12]  /*5060*/  ULEA UR5, UR4, UR5, 0x3 ;  /* 0x0000000504057291 */ /* 0x000fd8000f8e18ff */
[----:B------:R-:W0:Y:S02]  /*5070*/  LDCU UR9, c[0x3][UR5] ;  /* 0x00c00000050977ac */ /* 0x000e240008000800 */
[----:B0-----:R-:W-:-:S09]  /*5080*/  ULEA UR5, UR9, UR16, 0x7 ;  /* 0x0000001009057291 */ /* 0x001fd2000f8e38ff */
        /* <DEDUP_REMOVED lines=8> */
[----:B------:R-:W-:Y:S01]  /*5110*/  USHF.L.U32 UR5, UR9, 0x2, URZ ;  /* 0x0000000209057899 */ /* 0x000fe200080006ff */
[----:B------:R-:W-:-:S11]  /*5120*/  CS2R R54, SRZ ;  /* 0x0000000000367805 */ /* 0x000fd6000001ff00 */
[----:B------:R-:W0:Y:S02]  /*5130*/  LDCU UR8, c[0x3][UR5+0x810] ;  /* 0x00c10200050877ac */ /* 0x000e240008000800 */
[----:B0-----:R-:W-:-:S09]  /*5140*/  UISETP.GE.AND UP0, UPT, UR8, URZ, UPT ;  /* 0x000000ff0800728c */ /* 0x001fd2000bf06270 */
[----:B------:R-:W-:Y:S05]  /*5150*/  BRA.U !UP0, `(.L_x_122) ;  /* 0x0000002508a07547 */ /* 0x000fea000b800000 */
[----:B------:R-:W-:-:S09]  /*5160*/  ULEA UR12, UR9, UR15, 0x5 ;  /* 0x0000000f090c7291 */ /* 0x000fd2000f8e28ff */
[----:B-1----:R-:W3:Y:S04]  /*5170*/  LDL.128 R4, [UR12] ;  /* 0x0000000cff047983 */ /* 0x002ee80008100c00 */
[----:B------:R-:W4:Y:S01]  /*5180*/  LDL.128 R40, [UR12+0x10] ;  /* 0x0000100cff287983 */ /* 0x000f220008100c00 */
[----:B------:R-:W-:Y:S01]  /*5190*/  USHF.L.U32 UR8, UR8, 0x2, URZ ;  /* 0x0000000208087899 */ /* 0x000fe200080006ff */
[----:B--2---:R-:W-:Y:S01]  /*51a0*/  IMAD.MOV.U32 R0, RZ, RZ, RZ ;  /* 0x000000ffff007224 */ /* 0x004fe200078e00ff */
[----:B------:R-:W0:Y:S01]  /*51b0*/  LDCU UR5, c[0x3][UR5+0x410] ;  /* 0x00c08200050577ac */ /* 0x000e220008000800 */
[----:B------:R-:W-:Y:S09]  /*51c0*/  BSSY.RECONVERGENT B0, `(.L_x_123) ;  /* 0x00000cf000007945 */ /* 0x000ff20003800200 */
[----:B------:R-:W0:Y:S01]  /*51d0*/  LDCU UR12, c[0x3][UR8+0x410] ;  /* 0x00c08200080c77ac */ /* 0x000e220008000800 */
[----:B------:R-:W1:Y:S01]  /*51e0*/  LDCU UR8, c[0x3][UR8+0x10] ;  /* 0x00c00200080877ac */ /* 0x000e620008000800 */
[----:B0-----:R-:W-:-:S04]  /*51f0*/  UISETP.NE.AND UP0, UPT, UR5, UR12, UPT ;  /* 0x0000000c0500728c */ /* 0x001fc8000bf05270 */
[----:B-1----:R-:W-:-:S06]  /*5200*/  UISETP.EQ.OR UP0, UPT, UR5, UR8, !UP0 ;  /* 0x000000080500728c */ /* 0x002fcc000c702670 */
[----:B------:R-:W-:Y:S01]  /*5210*/  PLOP3.LUT P0, PT, PT, PT, UP0, 0x80, 0x8 ;  /* 0x000000000008781c */ /* 0x000fe20003f0f008 */
[----:B---3-5:R-:W-:-:S12]  /*5220*/  DMUL R56, R8, R4 ;  /* 0x0000000408387228 */ /* 0x028fd80000000000 */
[----:B------:R-:W-:Y:S01]  /*5230*/  @!P0 IMAD.MOV.U32 R2, RZ, RZ, R4 ;  /* 0x000000ffff028224 */ /* 0x000fe200078e0004 */
[----:B------:R-:W-:Y:S01]  /*5240*/  @!P0 MOV R3, R5 ;  /* 0x0000000500038202 */ /* 0x000fe20000000f00 */
[----:B------:R-:W-:Y:S01]  /*5250*/  @P0 IMAD.MOV.U32 R2, RZ, RZ, R6 ;  /* 0x000000ffff020224 */ /* 0x000fe200078e0006 */
[----:B------:R-:W-:Y:S01]  /*5260*/  DMUL R18, R18, R6 ;  /* 0x0000000612127228 */ /* 0x000fe20000000000 */
[----:B------:R-:W-:Y:S01]  /*5270*/  @P0 IMAD.MOV.U32 R3, RZ, RZ, R7 ;  /* 0x000000ffff030224 */ /* 0x000fe200078e0007 */
[----:B----4-:R-:W-:Y:S01]  /*5280*/  DMUL R28, R28, R40 ;  /* 0x000000281c1c7228 */ /* 0x010fe20000000000 */
[----:B------:R-:W-:Y:S01]  /*5290*/  IMAD.MOV.U32 R8, RZ, RZ, RZ ;  /* 0x000000ffff087224 */ /* 0x000fe200078e00ff */
[----:B------:R-:W-:Y:S01]  /*52a0*/  DSETP.MAX.AND P1, P2, RZ, R56, PT ;  /* 0x00000038ff00722a */ /* 0x000fe20003a2f000 */
[----:B------:R-:W-:Y:S02]  /*52b0*/  MOV R9, R57 ;  /* 0x0000003900097202 */ /* 0x000fe40000000f00 */
[----:B------:R-:W-:Y:S01]  /*52c0*/  DMUL R10, R10, R2 ;  /* 0x000000020a0a7228 */ /* 0x000fe20000000000 */
[----:B------:R-:W-:-:S02]  /*52d0*/  IMAD.MOV.U32 R3, RZ, RZ, R56 ;  /* 0x000000ffff037224 */ /* 0x000fc400078e0038 */
[----:B------:R-:W-:Y:S01]  /*52e0*/  FSEL R45, R0, R9, P1 ;  /* 0x00000009002d7208 */ /* 0x000fe20000800000 */
[----:B------:R-:W-:Y:S02]  /*52f0*/  @!P0 IMAD.MOV.U32 R2, RZ, RZ, R4 ;  /* 0x000000ffff028224 */ /* 0x000fe400078e0004 */
[----:B------:R-:W-:Y:S01]  /*5300*/  @P0 IMAD.MOV.U32 R2, RZ, RZ, R40 ;  /* 0x000000ffff020224 */ /* 0x000fe200078e0028 */
[----:B------:R-:W-:Y:S02]  /*5310*/  SEL R8, R8, R3, P1 ;  /* 0x0000000308087207 */ /* 0x000fe40000800000 */
[----:B------:R-:W-:Y:S01]  /*5320*/  @!P0 MOV R3, R5 ;  /* 0x0000000500038202 */ /* 0x000fe20000000f00 */
[----:B------:R-:W-:Y:S01]  /*5330*/  @P0 IMAD.MOV.U32 R3, RZ, RZ, R41 ;  /* 0x000000ffff030224 */ /* 0x000fe200078e0029 */
[----:B------:R-:W-:-:S05]  /*5340*/  @P2 LOP3.LUT R45, R9, 0x80000, RZ, 0xfc, !PT ;  /* 0x00080000092d2812 */ /* 0x000fca00078efcff */
[----:B------:R-:W-:Y:S01]  /*5350*/  IMAD.MOV.U32 R9, RZ, RZ, R45 ;  /* 0x000000ffff097224 */ /* 0x000fe200078e002d */
[----:B------:R-:W-:Y:S01]  /*5360*/  DMUL R12, R12, R2 ;  /* 0x000000020c0c7228 */ /* 0x000fe20000000000 */
[----:B------:R-:W-:Y:S01]  /*5370*/  @!P0 MOV R2, R4 ;  /* 0x0000000400028202 */ /* 0x000fe20000000f00 */
[----:B------:R-:W-:-:S03]  /*5380*/  @!P0 IMAD.MOV.U32 R3, RZ, RZ, R5 ;  /* 0x000000ffff038224 */ /* 0x000fc600078e0005 */
[----:B------:R-:W-:Y:S01]  /*5390*/  DSETP.GEU.AND P1, PT, R8, R10, PT ;  /* 0x0000000a0800722a */ /* 0x000fe20003f2e000 */
[----:B------:R-:W-:Y:S02]  /*53a0*/  @P0 IMAD.MOV.U32 R2, RZ, RZ, R42 ;  /* 0x000000ffff020224 */ /* 0x000fe400078e002a */
[----:B------:R-:W-:-:S03]  /*53b0*/  @P0 IMAD.MOV.U32 R3, RZ, RZ, R43 ;  /* 0x000000ffff030224 */ /* 0x000fc600078e002b */
[----:B------:R-:W-:Y:S02]  /*53c0*/  FSEL R44, R10, R8, !P1 ;  /* 0x000000080a2c7208 */ /* 0x000fe40004800000 */
[----:B------:R-:W-:Y:S01]  /*53d0*/  FSEL R45, R11, R9, !P1 ;  /* 0x000000090b2d7208 */ /* 0x000fe20004800000 */
[----:B------:R-:W-:Y:S01]  /*53e0*/  DMUL R14, R14, R2 ;  /* 0x000000020e0e7228 */ /* 0x000fe20000000000 */
[----:B------:R-:W-:Y:S01]  /*53f0*/  @!P0 MOV R8, R6 ;  /* 0x0000000600088202 */ /* 0x000fe20000000f00 */
[----:B------:R-:W-:Y:S02]  /*5400*/  @!P0 IMAD.MOV.U32 R9, RZ, RZ, R7 ;  /* 0x000000ffff098224 */ /* 0x000fe400078e0007 */
[----:B------:R-:W-:Y:S01]  /*5410*/  @P0 IMAD.MOV.U32 R8, RZ, RZ, R4 ;  /* 0x000000ffff080224 */ /* 0x000fe200078e0004 */
[----:B------:R-:W-:Y:S01]  /*5420*/  DSETP.GEU.AND P1, PT, R44, R12, PT ;  /* 0x0000000c2c00722a */ /* 0x000fe20003f2e000 */
[----:B------:R-:W-:-:S05]  /*5430*/  @P0 IMAD.MOV.U32 R9, RZ, RZ, R5 ;  /* 0x000000ffff090224 */ /* 0x000fca00078e0005 */
[----:B------:R-:W-:Y:S01]  /*5440*/  FSEL R2, R12, R44, !P1 ;  /* 0x0000002c0c027208 */ /* 0x000fe20004800000 */
[----:B------:R-:W-:Y:S01]  /*5450*/  DMUL R16, R16, R8 ;  /* 0x0000000810107228 */ /* 0x000fe20000000000 */
[----:B------:R-:W-:Y:S01]  /*5460*/  FSEL R3, R13, R45, !P1 ;  /* 0x0000002d0d037208 */ /* 0x000fe20004800000 */
[----:B------:R-:W-:Y:S01]  /*5470*/  @!P0 IMAD.MOV.U32 R9, RZ, RZ, R7 ;  /* 0x000000ffff098224 */ /* 0x000fe200078e0007 */
        /* <DEDUP_REMOVED lines=29> */
[----:B------:R-:W-:Y:S01]  /*5650*/  @!P0 MOV R2, R40 ;  /* 0x0000002800028202 */ /* 0x000fe20000000f00 */
[----:B------:R-:W-:Y:S01]  /*5660*/  @!P0 IMAD.MOV.U32 R3, RZ, RZ, R41 ;  /* 0x000000ffff038224 */ /* 0x000fe200078e0029 */
[----:B------:R-:W-:Y:S01]  /*5670*/  FSEL R44, R20, R44, !P1 ;  /* 0x0000002c142c7208 */ /* 0x000fe20004800000 */
[----:B------:R-:W-:Y:S01]  /*5680*/  @P0 IMAD.MOV.U32 R2, RZ, RZ, R42 ;  /* 0x000000ffff020224 */ /* 0x000fe200078e002a */
[----:B------:R-:W-:Y:S01]  /*5690*/  FSEL R45, R21, R45, !P1 ;  /* 0x0000002d152d7208 */ /* 0x000fe20004800000 */
[----:B------:R-:W-:-:S05]  /*56a0*/  @P0 IMAD.MOV.U32 R3, RZ, RZ, R43 ;  /* 0x000000ffff030224 */ /* 0x000fca00078e002b */
[----:B------:R-:W-:Y:S02]  /*56b0*/  DSETP.GEU.AND P1, PT, R44, R22, PT ;  /* 0x000000162c00722a */ /* 0x000fe40003f2e000 */
[----:B------:R-:W-:-:S04]  /*56c0*/  DMUL R30, R30, R2 ;  /* 0x000000021e1e7228 */ /* 0x000fc80000000000 */
[----:B------:R-:W-:Y:S02]  /*56d0*/  FSEL R8, R22, R44, !P1 ;  /* 0x0000002c16087208 */ /* 0x000fe40004800000 */
[----:B------:R-:W-:-:S06]  /*56e0*/  FSEL R9, R23, R45, !P1 ;  /* 0x0000002d17097208 */ /* 0x000fcc0004800000 */
[----:B------:R-:W-:-:S06]  /*56f0*/  DSETP.GEU.AND P1, PT, R8, R24, PT ;  /* 0x000000180800722a */ /* 0x000fcc0003f2e000 */
[----:B------:R-:W-:Y:S02]  /*5700*/  FSEL R8, R24, R8, !P1 ;  /* 0x0000000818087208 */ /* 0x000fe40004800000 */
[----:B------:R-:W-:-:S06]  /*5710*/  FSEL R9, R25, R9, !P1 ;  /* 0x0000000919097208 */ /* 0x000fcc0004800000 */
[----:B------:R-:W-:-:S06]  /*5720*/  DSETP.GEU.AND P1, PT, R8, R26, PT ;  /* 0x0000001a0800722a */ /* 0x000fcc0003f2e000 */
[----:B------:R-:W-:Y:S02]  /*5730*/  FSEL R44, R26, R8, !P1 ;  /* 0x000000081a2c7208 */ /* 0x000fe40004800000 */
[----:B------:R-:W-:Y:S01]  /*5740*/  FSEL R45, R27, R9, !P1 ;  /* 0x000000091b2d7208 */ /* 0x000fe20004800000 */
[----:B------:R-:W-:Y:S01]  /*5750*/  @!P0 IMAD.MOV.U32 R9, RZ, RZ, R43 ;  /* 0x000000ffff098224 */ /* 0x000fe200078e002b */
[-C--:B------:R-:W-:Y:S01]  /*5760*/  @!P0 MOV R8, R42.reuse ;  /* 0x0000002a00088202 */ /* 0x080fe20000000f00 */
[----:B------:R-:W-:Y:S01]  /*5770*/  @P0 IMAD.MOV.U32 R8, RZ, RZ, R4 ;  /* 0x000000ffff080224 */ /* 0x000fe200078e0004 */
[----:B------:R-:W-:Y:S01]  /*5780*/  @!P0 MOV R4, R42 ;  /* 0x0000002a00048202 */ /* 0x000fe20000000f00 */
[----:B------:R-:W-:Y:S01]  /*5790*/  @P0 IMAD.MOV.U32 R9, RZ, RZ, R5 ;  /* 0x000000ffff090224 */ /* 0x000fe200078e0005 */
[----:B------:R-:W-:Y:S01]  /*57a0*/  DSETP.GEU.AND P1, PT, R44, R28, PT ;  /* 0x0000001c2c00722a */ /* 0x000fe20003f2e000 */
[----:B------:R-:W-:Y:S02]  /*57b0*/  @!P0 IMAD.MOV.U32 R5, RZ, RZ, R43 ;  /* 0x000000ffff058224 */ /* 0x000fe400078e002b */
[----:B------:R-:W-:-:S02]  /*57c0*/  @P0 IMAD.MOV.U32 R4, RZ, RZ, R6 ;  /* 0x000000ffff040224 */ /* 0x000fc400078e0006 */
[----:B------:R-:W-:Y:S01]  /*57d0*/  DMUL R32, R32, R8 ;  /* 0x0000000820207228 */ /* 0x000fe20000000000 */
[----:B------:R-:W-:Y:S01]  /*57e0*/  FSEL R2, R28, R44, !P1 ;  /* 0x0000002c1c027208 */ /* 0x000fe20004800000 */
[----:B------:R-:W-:Y:S01]  /*57f0*/  @P0 IMAD.MOV.U32 R5, RZ, RZ, R7 ;  /* 0x000000ffff050224 */ /* 0x000fe200078e0007 */
[----:B------:R-:W-:-:S05]  /*5800*/  FSEL R3, R29, R45, !P1 ;  /* 0x0000002d1d037208 */ /* 0x000fca0004800000 */
[----:B------:R-:W-:Y:S02]  /*5810*/  DMUL R34, R34, R4 ;  /* 0x0000000422227228 */ /* 0x000fe40000000000 */
[----:B------:R-:W-:-:S06]  /*5820*/  DSETP.GEU.AND P1, PT, R2, R30, PT ;  /* 0x0000001e0200722a */ /* 0x000fcc0003f2e000 */
        /* <DEDUP_REMOVED lines=8> */
[----:B------:R-:W-:Y:S02]  /*58b0*/  FSEL R4, R32, R8, !P1 ;  /* 0x0000000820047208 */ /* 0x000fe40004800000 */
[----:B------:R-:W-:-:S06]  /*58c0*/  FSEL R5, R33, R9, !P1 ;  /* 0x0000000921057208 */ /* 0x000fcc0004800000 */
[----:B------:R-:W-:-:S06]  /*58d0*/  DSETP.GEU.AND P1, PT, R4, R34, PT ;  /* 0x000000220400722a */ /* 0x000fcc0003f2e000 */
[----:B------:R-:W-:Y:S02]  /*58e0*/  FSEL R2, R34, R4, !P1 ;  /* 0x0000000422027208 */ /* 0x000fe40004800000 */
[----:B------:R-:W-:Y:S01]  /*58f0*/  FSEL R3, R35, R5, !P1 ;  /* 0x0000000523037208 */ /* 0x000fe20004800000 */
[----:B------:R-:W-:-:S05]  /*5900*/  DMUL R4, R38, R42 ;  /* 0x0000002a26047228 */ /* 0x000fca0000000000 */
[----:B------:R-:W-:-:S06]  /*5910*/  DSETP.GEU.AND P0, PT, R2, R36, PT ;  /* 0x000000240200722a */ /* 0x000fcc0003f0e000 */
[----:B------:R-:W-:Y:S02]  /*5920*/  FSEL R2, R36, R2, !P0 ;  /* 0x0000000224027208 */ /* 0x000fe40004000000 */
[----:B------:R-:W-:-:S06]  /*5930*/  FSEL R3, R37, R3, !P0 ;  /* 0x0000000325037208 */ /* 0x000fcc0004000000 */
[----:B------:R-:W-:-:S06]  /*5940*/  DSETP.GEU.AND P0, PT, R2, R4, PT ;  /* 0x000000040200722a */ /* 0x000fcc0003f0e000 */
[----:B------:R-:W-:Y:S02]  /*5950*/  FSEL R9, R5, R3, !P0 ;  /* 0x0000000305097208 */ /* 0x000fe40004000000 */
[----:B------:R-:W-:Y:S02]  /*5960*/  FSEL R8, R4, R2, !P0 ;  /* 0x0000000204087208 */ /* 0x000fe40004000000 */
[----:B------:R-:W-:Y:S01]  /*5970*/  ISETP.GT.AND P1, PT, R9, 0xfffff, PT ;  /* 0x000fffff0900780c */ /* 0x000fe20003f24270 */
[--C-:B------:R-:W-:Y:S01]  /*5980*/  IMAD.MOV.U32 R7, RZ, RZ, R9.reuse ;  /* 0x000000ffff077224 */ /* 0x100fe200078e0009 */
[----:B------:R-:W-:Y:S01]  /*5990*/  MOV R6, R8 ;  /* 0x0000000800067202 */ /* 0x000fe20000000f00 */
[----:B------:R-:W-:Y:S02]  /*59a0*/  IMAD.MOV.U32 R3, RZ, RZ, R9 ;  /* 0x000000ffff037224 */ /* 0x000fe400078e0009 */
[----:B------:R-:W-:-:S08]  /*59b0*/  IMAD.MOV.U32 R2, RZ, RZ, R8 ;  /* 0x000000ffff027224 */ /* 0x000fd000078e0008 */
[----:B------:R-:W-:-:S10]  /*59c0*/  @!P1 DMUL R6, R8, 1.80143985094819840000e+16 ;  /* 0x4350000008069828 */ /* 0x000fd40000000000 */
[----:B------:R-:W-:Y:S01]  /*59d0*/  @!P1 IMAD.MOV.U32 R3, RZ, RZ, R7 ;  /* 0x000000ffff039224 */ /* 0x000fe200078e0007 */
[----:B------:R-:W-:-:S04]  /*59e0*/  @!P1 MOV R2, R6 ;  /* 0x0000000600029202 */ /* 0x000fc80000000f00 */
[----:B------:R-:W-:-:S04]  /*59f0*/  IADD3 R0, PT, PT, R3, -0x1, RZ ;  /* 0xffffffff03007810 */ /* 0x000fc80007ffe0ff */
[----:B------:R-:W-:Y:S01]  /*5a00*/  ISETP.GT.U32.AND P0, PT, R0, 0x7feffffe, PT ;  /* 0x7feffffe0000780c */ /* 0x000fe20003f04070 */
[----:B------:R-:W-:Y:S02]  /*5a10*/  IMAD.MOV.U32 R0, RZ, RZ, -0x3ff ;  /* 0xfffffc01ff007424 */ /* 0x000fe400078e00ff */
[----:B------:R-:W-:-:S10]  /*5a20*/  @!P1 IMAD.MOV.U32 R0, RZ, RZ, -0x435 ;  /* 0xfffffbcbff009424 */ /* 0x000fd400078e00ff */
[----:B------:R-:W-:Y:S05]  /*5a30*/  @P0 BRA `(.L_x_124) ;  /* 0x0000000400040947 */ /* 0x000fea0003800000 */
[----:B------:R-:W-:Y:S01]  /*5a40*/  LOP3.LUT R6, R3, 0xfffff, RZ, 0xc0, !PT ;  /* 0x000fffff03067812 */ /* 0x000fe200078ec0ff */
[----:B------:R-:W-:Y:S01]  /*5a50*/  IMAD.MOV.U32 R46, RZ, RZ, -0x748574fc ;  /* 0x8b7a8b04ff2e7424 */ /* 0x000fe200078e00ff */
[----:B------:R-:W-:Y:S01]  /*5a60*/  MOV R38, RZ ;  /* 0x000000ff00267202 */ /* 0x000fe20000000f00 */
[----:B------:R-:W-:Y:S01]  /*5a70*/  IMAD.MOV.U32 R47, RZ, RZ, 0x3ed0ee25 ;  /* 0x3ed0ee25ff2f7424 */ /* 0x000fe200078e00ff */
[----:B------:R-:W-:Y:S01]  /*5a80*/  LOP3.LUT R7, R6, 0x3ff00000, RZ, 0xfc, !PT ;  /* 0x3ff0000006077812 */ /* 0x000fe200078efcff */
[----:B------:R-:W-:Y:S01]  /*5a90*/  IMAD.MOV.U32 R6, RZ, RZ, R2 ;  /* 0x000000ffff067224 */ /* 0x000fe200078e0002 */
[----:B------:R-:W-:Y:S01]  /*5aa0*/  UMOV UR12, 0x3ae80f1e ;  /* 0x3ae80f1e000c7882 */ /* 0x000fe20000000000 */
[----:B------:R-:W-:Y:S01]  /*5ab0*/  UMOV UR13, 0x3eb1380b ;  /* 0x3eb1380b000d7882 */ /* 0x000fe20000000000 */
[----:B------:R-:W-:Y:S01]  /*5ac0*/  ISETP.GE.U32.AND P0, PT, R7, 0x3ff6a09f, PT ;  /* 0x3ff6a09f0700780c */ /* 0x000fe20003f06070 */
[----:B------:R-:W-:Y:S01]  /*5ad0*/  UMOV UR18, 0x80000000 ;  /* 0x8000000000127882 */ /* 0x000fe20000000000 */
[----:B------:R-:W-:Y:S01]  /*5ae0*/  LEA.HI R0, R3, R0, RZ, 0xc ;  /* 0x0000000003007211 */ /* 0x000fe200078f60ff */
[----:B------:R-:W-:Y:S01]  /*5af0*/  UMOV UR19, 0x43300000 ;  /* 0x4330000000137882 */ /* 0x000fe20000000000 */
[----:B------:R-:W-:-:S09]  /*5b00*/  MOV R49, 0x43300000 ;  /* 0x4330000000317802 */ /* 0x000fd20000000f00 */
[----:B------:R-:W-:Y:S02]  /*5b10*/  @P0 VIADD R39, R7, 0xfff00000 ;  /* 0xfff0000007270836 */ /* 0x000fe40000000000 */
[----:B------:R-:W-:Y:S02]  /*5b20*/  @P0 VIADD R0, R0, 0x1 ;  /* 0x0000000100000836 */ /* 0x000fe40000000000 */
[----:B------:R-:W-:-:S03]  /*5b30*/  @P0 IMAD.MOV.U32 R7, RZ, RZ, R39 ;  /* 0x000000ffff070224 */ /* 0x000fc600078e0027 */
[----:B------:R-:W-:-:S03]  /*5b40*/  LOP3.LUT R48, R0, 0x80000000, RZ, 0x3c, !PT ;  /* 0x8000000000307812 */ /* 0x000fc600078e3cff */
        /* <DEDUP_REMOVED lines=48> */
.L_x_124:
[----:B------:R-:W-:Y:S01]  /*5e50*/  IMAD.MOV.U32 R2, RZ, RZ, 0x0 ;  /* 0x00000000ff027424 */ /* 0x000fe200078e00ff */
[----:B------:R-:W-:Y:S01]  /*5e60*/  LOP3.LUT P0, RZ, R7, 0x7fffffff, RZ, 0xc0, !PT ;  /* 0x7fffffff07ff7812 */ /* 0x000fe2000780c0ff */
[----:B------:R-:W-:-:S06]  /*5e70*/  IMAD.MOV.U32 R3, RZ, RZ, 0x7ff00000 ;  /* 0x7ff00000ff037424 */ /* 0x000fcc00078e00ff */
[----:B------:R-:W-:-:S10]  /*5e80*/  DFMA R2, R6, R2, +INF ;  /* 0x7ff000000602742b */ /* 0x000fd40000000002 */
[----:B------:R-:W-:Y:S02]  /*5e90*/  FSEL R6, R2, RZ, P0 ;  /* 0x000000ff02067208 */ /* 0x000fe40000000000 */
[----:B------:R-:W-:-:S07]  /*5ea0*/  FSEL R7, R3, -QNAN , P0 ;  /* 0xfff0000003077808 */ /* 0x000fce0000000000 */
.L_x_125:
[----:B------:R-:W-:Y:S05]  /*5eb0*/  BSYNC.RECONVERGENT B0 ;  /* 0x0000000000007941 */ /* 0x000fea0003800200 */
.L_x_123:
[----:B------:R-:W-:-:S09]  /*5ec0*/  ULEA UR5, UR9, UR14, 0x3 ;  /* 0x0000000e09057291 */ /* 0x000fd2000f8e18ff */
[----:B------:R-:W2:Y:S01]  /*5ed0*/  LDL.64 R54, [UR5] ;  /* 0x00000005ff367983 */ /* 0x000ea20008100a00 */
[----:B------:R-:W0:Y:S01]  /*5ee0*/  MUFU.RCP64H R3, R9 ;  /* 0x0000000900037308 */ /* 0x000e220000001800 */
[----:B------:R-:W-:Y:S01]  /*5ef0*/  IMAD.MOV.U32 R2, RZ, RZ, 0x1 ;  /* 0x00000001ff027424 */ /* 0x000fe200078e00ff */
[----:B------:R-:W-:Y:S01]  /*5f00*/  FSETP.GEU.AND P1, PT, |R5|, 6.5827683646048100446e-37, PT ;  /* 0x036000000500780b */ /* 0x000fe20003f2e200 */
[----:B------:R-:W-:Y:S01]  /*5f10*/  DADD R6, RZ, R6 ;  /* 0x00000000ff067229 */ /* 0x000fe20000000006 */
        /* <DEDUP_REMOVED lines=10> */
[----:B------:R-:W-:Y:S01]  /*5fc0*/  FSETP.GT.AND P0, PT, |R0|, 1.469367938527859385e-39, PT ;  /* 0x001000000000780b */ /* 0x000fe20003f04200 */
[----:B--2---:R-:W-:-:S12]  /*5fd0*/  DADD R54, R6, R54 ;  /* 0x0000000006367229 */ /* 0x004fd80000000036 */
[----:B------:R-:W-:Y:S05]  /*5fe0*/  @P0 BRA P1, `(.L_x_127) ;  /* 0x0000000000100947 */ /* 0x000fea0000800000 */
[----:B------:R-:W-:Y:S01]  /*5ff0*/  MOV R2, R8 ;  /* 0x0000000800027202 */ /* 0x000fe20000000f00 */
[----:B------:R-:W-:Y:S01]  /*6000*/  IMAD.MOV.U32 R3, RZ, RZ, R9 ;  /* 0x000000ffff037224 */ /* 0x000fe200078e0009 */
[----:B------:R-:W-:-:S07]  /*6010*/  MOV R0, 0x6030 ;  /* 0x0000603000007802 */ /* 0x000fce0000000f00 */
[----:B------:R-:W-:Y:S05]  /*6020*/  CALL.REL.NOINC `($__internal_0_$__cuda_sm20_div_rn_f64_full) ;  /* 0x000000c0006c7944 */ /* 0x000fea0003c00000 */
.L_x_127:
[----:B------:R-:W-:Y:S05]  /*6030*/  BSYNC.RECONVERGENT B1 ;  /* 0x0000000000017941 */ /* 0x000fea0003800200 */
.L_x_126:
        /* <DEDUP_REMOVED lines=25> */
.L_x_129:
[----:B------:R-:W-:Y:S05]  /*61d0*/  BSYNC.RECONVERGENT B1 ;  /* 0x0000000000017941 */ /* 0x000fea0003800200 */
.L_x_128:
        /* <DEDUP_REMOVED lines=12> */
[----:B------:R-:W-:Y:S01]  /*62a0*/  MOV R36, R4 ;  /* 0x0000000400247202 */ /* 0x000fe20000000f00 */
[----:B------:R-:W-:-:S08]  /*62b0*/  IMAD.MOV.U32 R37, RZ, RZ, R5 ;  /* 0x000000ffff257224 */ /* 0x000fd000078e0005 */
        /* <DEDUP_REMOVED lines=9> */
.L_x_131:
[----:B------:R-:W-:Y:S05]  /*6350*/  BSYNC.RECONVERGENT B1 ;  /* 0x0000000000017941 */ /* 0x000fea0003800200 */
.L_x_130:
        /* <DEDUP_REMOVED lines=25> */
.L_x_133:
[----:B------:R-:W-:Y:S05]  /*64f0*/  BSYNC.RECONVERGENT B1 ;  /* 0x0000000000017941 */ /* 0x000fea0003800200 */
.L_x_132:
        /* <DEDUP_REMOVED lines=23> */
.L_x_135:
[----:B------:R-:W-:Y:S05]  /*6670*/  BSYNC.RECONVERGENT B1 ;  /* 0x0000000000017941 */ /* 0x000fea0003800200 */
.L_x_134:
        /* <DEDUP_REMOVED lines=25> */
.L_x_137:
[----:B------:R-:W-:Y:S05]  /*6810*/  BSYNC.RECONVERGENT B1 ;  /* 0x0000000000017941 */ /* 0x000fea0003800200 */
.L_x_136:
        /* <DEDUP_REMOVED lines=23> */
.L_x_139:
[----:B------:R-:W-:Y:S05]  /*6990*/  BSYNC.RECONVERGENT B1 ;  /* 0x0000000000017941 */ /* 0x000fea0003800200 */
.L_x_138:
        /* <DEDUP_REMOVED lines=25> */
.L_x_141:
[----:B------:R-:W-:Y:S05]  /*6b30*/  BSYNC.RECONVERGENT B1 ;  /* 0x0000000000017941 */ /* 0x000fea0003800200 */
.L_x_140:
        /* <DEDUP_REMOVED lines=23> */
.L_x_143:
[----:B------:R-:W-:Y:S05]  /*6cb0*/  BSYNC.RECONVERGENT B1 ;  /* 0x0000000000017941 */ /* 0x000fea0003800200 */
.L_x_142:
        /* <DEDUP_REMOVED lines=25> */
.L_x_145:
[----:B------:R-:W-:Y:S05]  /*6e50*/  BSYNC.RECONVERGENT B1 ;  /* 0x0000000000017941 */ /* 0x000fea0003800200 */
.L_x_144:
        /* <DEDUP_REMOVED lines=23> */
.L_x_147:
[----:B------:R-:W-:Y:S05]  /*6fd0*/  BSYNC.RECONVERGENT B1 ;  /* 0x0000000000017941 */ /* 0x000fea0003800200 */
.L_x_146:
        /* <DEDUP_REMOVED lines=25> */
.L_x_149:
[----:B------:R-:W-:Y:S05]  /*7170*/  BSYNC.RECONVERGENT B1 ;  /* 0x0000000000017941 */ /* 0x000fea0003800200 */
.L_x_148:
        /* <DEDUP_REMOVED lines=23> */
.L_x_151:
[----:B------:R-:W-:Y:S05]  /*72f0*/  BSYNC.RECONVERGENT B1 ;  /* 0x0000000000017941 */ /* 0x000fea0003800200 */
.L_x_150:
        /* <DEDUP_REMOVED lines=25> */
.L_x_153:
[----:B------:R-:W-:Y:S05]  /*7490*/  BSYNC.RECONVERGENT B1 ;  /* 0x0000000000017941 */ /* 0x000fea0003800200 */
.L_x_152:
        /* <DEDUP_REMOVED lines=23> */
.L_x_155:
[----:B------:R-:W-:Y:S05]  /*7610*/  BSYNC.RECONVERGENT B1 ;  /* 0x0000000000017941 */ /* 0x000fea0003800200 */
.L_x_154:
        /* <DEDUP_REMOVED lines=23> */
[----:B------:R-:W-:Y:S01]  /*7790*/  MOV R4, R2 ;  /* 0x0000000200047202 */ /* 0x000fe20000000f00 */
[----:B------:R-:W-:-:S07]  /*77a0*/  IMAD.MOV.U32 R5, RZ, RZ, R3 ;  /* 0x000000ffff057224 */ /* 0x000fce00078e0003 */
.L_x_157:
[----:B------:R-:W-:Y:S05]  /*77b0*/  BSYNC.RECONVERGENT B1 ;  /* 0x0000000000017941 */ /* 0x000fea0003800200 */
.L_x_156:
[----:B------:R-:W-:Y:S01]  /*77c0*/  IMAD.MOV.U32 R8, RZ, RZ, R4 ;  /* 0x000000ffff087224 */ /* 0x000fe200078e0004 */
[----:B------:R-:W-:-:S07]  /*77d0*/  MOV R9, R5 ;  /* 0x0000000500097202 */ /* 0x000fce0000000f00 */
.L_x_122:
[----:B------:R-:W-:Y:S02]  /*77e0*/  UMOV UR5, 0x4014 ;  /* 0x0000401400057882 */ /* 0x000fe40000000000 */
[----:B------:R-:W-:-:S12]  /*77f0*/  ULEA UR5, UR4, UR5, 0x3 ;  /* 0x0000000504057291 */ /* 0x000fd8000f8e18ff */
[----:B------:R-:W0:Y:S01]  /*7800*/  LDCU UR13, c[0x3][UR5] ;  /* 0x00c00000050d77ac */ /* 0x000e220008000800 */
[----:B------:R-:W-:Y:S02]  /*7810*/  UMOV UR5, 0x3410 ;  /* 0x0000341000057882 */ /* 0x000fe40000000000 */
[----:B0-----:R-:W-:-:S12]  /*7820*/  ULEA UR5, UR13, UR5, 0x2 ;  /* 0x000000050d057291 */ /* 0x001fd8000f8e10ff */
[----:B------:R-:W0:Y:S02]  /*7830*/  LDCU UR8, c[0x3][UR5] ;  /* 0x00c00000050877ac */ /* 0x000e240008000800 */
[----:B0-----:R-:W-:-:S09]  /*7840*/  UISETP.GE.AND UP0, UPT, UR8, 0x1, UPT ;  /* 0x000000010800788c */ /* 0x001fd2000bf06270 */
[----:B------:R-:W-:Y:S05]  /*7850*/  BRA.U !UP0, `(.L_x_158) ;  /* 0x0000002508e87547 */ /* 0x000fea000b800000 */
[----:B------:R-:W-:Y:S01]  /*7860*/  UIMAD UR5, UR13, 0x140, UR6 ;  /* 0x000001400d0578a4 */ /* 0x000fe2000f8e0206 */
[----:B------:R-:W-:Y:S01]  /*7870*/  UMOV UR9, 0xc10 ;  /* 0x00000c1000097882 */ /* 0x000fe20000000000 */
[----:B------:R-:W-:Y:S02]  /*7880*/  UIMAD UR18, UR13, 0x50, UR7 ;  /* 0x000000500d1278a4 */ /* 0x000fe4000f8e0207 */
[----:B------:R-:W-:Y:S02]  /*7890*/  UIADD3 UR8, UPT, UPT, -UR8, URZ, URZ ;  /* 0x000000ff08087290 */ /* 0x000fe4000fffe1ff */
[----:B------:R-:W-:Y:S02]  /*78a0*/  UIMAD UR13, UR13, 0x28, UR9 ;  /* 0x000000280d0d78a4 */ /* 0x000fe4000f8e0209 */
[----:B------:R-:W-:-:S12]  /*78b0*/  UIADD3 UR12, UPT, UPT, UR5, 0x10, URZ ;  /* 0x00000010050c7890 */ /* 0x000fd8000fffe0ff */
.L_x_195:
[----:B------:R-:W-:Y:S01]  /*78c0*/  USHF.L.U32 UR5, UR4, 0x3, URZ ;  /* 0x0000000304057899 */ /* 0x000fe200080006ff */
[----:B------:R-:W0:Y:S01]  /*78d0*/  LDCU UR9, c[0x3][UR13] ;  /* 0x00c000000d0977ac */ /* 0x000e220008000800 */
[----:B------:R-:W-:-:S04]  /*78e0*/  UIADD3 UR8, UPT, UPT, UR8, 0x1, URZ ;  /* 0x0000000108087890 */ /* 0x000fc8000fffe0ff */
[----:B------:R-:W-:-:S06]  /*78f0*/  UISETP.NE.AND UP1, UPT, UR8, URZ, UPT ;  /* 0x000000ff0800728c */ /* 0x000fcc000bf25270 */
[----:B------:R-:W0:Y:S02]  /*7900*/  LDCU UR17, c[0x3][UR5+0x4018] ;  /* 0x00c80300051177ac */ /* 0x000e240008000800 */
[----:B0-----:R-:W-:-:S09]  /*7910*/  UISETP.NE.AND UP0, UPT, UR9, UR17, UPT ;  /* 0x000000110900728c */ /* 0x001fd2000bf05270 */
[----:B------:R-:W-:Y:S05]  /*7920*/  BRA.U !UP0, `(.L_x_159) ;  /* 0x0000002508a47547 */ /* 0x000fea000b800000 */
[----:B-1----:R-:W3:Y:S04]  /*7930*/  LDL.128 R4, [UR12+-0x10] ;  /* 0xfffff00cff047983 */ /* 0x002ee80008100c00 */
[----:B------:R-:W4:Y:S01]  /*7940*/  LDL.128 R40, [UR12] ;  /* 0x0000000cff287983 */ /* 0x000f220008100c00 */
[----:B------:R-:W0:Y:S01]  /*7950*/  LDCU UR5, c[0x3][UR5+0x4014] ;  /* 0x00c80280050577ac */ /* 0x000e220008000800 */
[----:B--2---:R-:W-:Y:S01]  /*7960*/  IMAD.MOV.U32 R0, RZ, RZ, RZ ;  /* 0x000000ffff007224 */ /* 0x004fe200078e00ff */
[----:B------:R-:W-:Y:S01]  /*7970*/  BSSY.RECONVERGENT B0, `(.L_x_160) ;  /* 0x00000d3000007945 */ /* 0x000fe20003800200 */
[----:B------:R-:W-:Y:S01]  /*7980*/  IMAD.MOV.U32 R44, RZ, RZ, RZ ;  /* 0x000000ffff2c7224 */ /* 0x000fe200078e00ff */
[----:B------:R-:W-:Y:S01]  /*7990*/  UMOV UR17, 0x410 ;  /* 0x0000041000117882 */ /* 0x000fe20000000000 */
[----:B------:R-:W-:-:S02]  /*79a0*/  USHF.L.U32 UR9, UR9, 0x2, URZ ;  /* 0x0000000209097899 */ /* 0x000fc400080006ff */
[----:B0-----:R-:W-:-:S10]  /*79b0*/  ULEA UR5, UR5, UR17, 0x2 ;  /* 0x0000001105057291 */ /* 0x001fd4000f8e10ff */
[----:B------:R-:W0:Y:S01]  /*79c0*/  LDCU UR17, c[0x3][UR9+0x410] ;  /* 0x00c08200091177ac */ /* 0x000e220008000800 */
[----:B------:R-:W1:Y:S01]  /*79d0*/  LDCU UR9, c[0x3][UR9+0x10] ;  /* 0x00c00200090977ac */ /* 0x000e620008000800 */
[----:B------:R-:W0:Y:S02]  /*79e0*/  LDCU UR5, c[0x3][UR5] ;  /* 0x00c00000050577ac */ /* 0x000e240008000800 */
[----:B0-----:R-:W-:-:S04]  /*79f0*/  UISETP.NE.AND UP0, UPT, UR5, UR17, UPT ;  /* 0x000000110500728c */ /* 0x001fc8000bf05270 */
[----:B-1----:R-:W-:-:S06]  /*7a00*/  UISETP.EQ.OR UP0, UPT, UR5, UR9, !UP0 ;  /* 0x000000090500728c */ /* 0x002fcc000c702670 */
        /* <DEDUP_REMOVED lines=9> */
[----:B------:R-:W-:Y:S02]  /*7aa0*/  MOV R45, R9 ;  /* 0x00000009002d7202 */ /* 0x000fe40000000f00 */
[----:B------:R-:W-:Y:S01]  /*7ab0*/  DMUL R10, R10, R2 ;  /* 0x000000020a0a7228 */ /* 0x000fe20000000000 */
[----:B------:R-:W-:-:S02]  /*7ac0*/  IMAD.MOV.U32 R3, RZ, RZ, R8 ;  /* 0x000000ffff037224 */ /* 0x000fc400078e0008 */
[----:B------:R-:W-:Y:S02]  /*7ad0*/  FSEL R47, R0, R45, P1 ;  /* 0x0000002d002f7208 */ /* 0x000fe40000800000 */
[----:B------:R-:W-:Y:S01]  /*7ae0*/  @!P0 MOV R2, R4 ;  /* 0x0000000400028202 */ /* 0x000fe20000000f00 */
[----:B------:R-:W-:Y:S01]  /*7af0*/  @P0 IMAD.MOV.U32 R2, RZ, RZ, R40 ;  /* 0x000000ffff020224 */ /* 0x000fe200078e0028 */
[----:B------:R-:W-:Y:S01]  /*7b00*/  SEL R44, R44, R3, P1 ;  /* 0x000000032c2c7207 */ /* 0x000fe20000800000 */
[----:B------:R-:W-:Y:S01]  /*7b10*/  @!P0 IMAD.MOV.U32 R3, RZ, RZ, R5 ;  /* 0x000000ffff038224 */ /* 0x000fe200078e0005 */
[----:B------:R-:W-:Y:S02]  /*7b20*/  @P0 MOV R3, R41 ;  /* 0x0000002900030202 */ /* 0x000fe40000000f00 */
[----:B------:R-:W-:-:S04]  /*7b30*/  @P2 LOP3.LUT R47, R45, 0x80000, RZ, 0xfc, !PT ;  /* 0x000800002d2f2812 */ /* 0x000fc800078efcff */
[----:B------:R-:W-:Y:S01]  /*7b40*/  DMUL R12, R12, R2 ;  /* 0x000000020c0c7228 */ /* 0x000fe20000000000 */
[----:B------:R-:W-:Y:S01]  /*7b50*/  IMAD.MOV.U32 R45, RZ, RZ, R47 ;  /* 0x000000ffff2d7224 */ /* 0x000fe200078e002f */
[----:B------:R-:W-:Y:S01]  /*7b60*/  @!P0 MOV R3, R5 ;  /* 0x0000000500038202 */ /* 0x000fe20000000f00 */
[----:B------:R-:W-:Y:S02]  /*7b70*/  @!P0 IMAD.MOV.U32 R2, RZ, RZ, R4 ;  /* 0x000000ffff028224 */ /* 0x000fe400078e0004 */
[----:B------:R-:W-:Y:S02]  /*7b80*/  @P0 IMAD.MOV.U32 R2, RZ, RZ, R42 ;  /* 0x000000ffff020224 */ /* 0x000fe400078e002a */
[----:B------:R-:W-:Y:S01]  /*7b90*/  DSETP.GEU.AND P1, PT, R44, R10, PT ;  /* 0x0000000a2c00722a */ /* 0x000fe20003f2e000 */
[----:B------:R-:W-:-:S05]  /*7ba0*/  @P0 IMAD.MOV.U32 R3, RZ, RZ, R43 ;  /* 0x000000ffff030224 */ /* 0x000fca00078e002b */
[----:B------:R-:W-:Y:S01]  /*7bb0*/  FSEL R46, R10, R44, !P1 ;  /* 0x0000002c0a2e7208 */ /* 0x000fe20004800000 */
[----:B------:R-:W-:Y:S01]  /*7bc0*/  DMUL R14, R14, R2 ;  /* 0x000000020e0e7228 */ /* 0x000fe20000000000 */
[----:B------:R-:W-:Y:S01]  /*7bd0*/  FSEL R47, R11, R45, !P1 ;  /* 0x0000002d0b2f7208 */ /* 0x000fe20004800000 */
[----:B------:R-:W-:Y:S01]  /*7be0*/  @!P0 IMAD.MOV.U32 R45, RZ, RZ, R7 ;  /* 0x000000ffff2d8224 */ /* 0x000fe200078e0007 */
[----:B------:R-:W-:Y:S01]  /*7bf0*/  @!P0 MOV R44, R6 ;  /* 0x00000006002c8202 */ /* 0x000fe20000000f00 */
[----:B------:R-:W-:Y:S01]  /*7c00*/  @P0 IMAD.MOV.U32 R44, RZ, RZ, R4 ;  /* 0x000000ffff2c0224 */ /* 0x000fe200078e0004 */
[----:B------:R-:W-:Y:S02]  /*7c10*/  @P0 MOV R45, R5 ;  /* 0x00000005002d0202 */ /* 0x000fe40000000f00 */
[----:B------:R-:W-:-:S04]  /*7c20*/  DSETP.GEU.AND P1, PT, R46, R12, PT ;  /* 0x0000000c2e00722a */ /* 0x000fc80003f2e000 */
[----:B------:R-:W-:Y:S02]  /*7c30*/  DMUL R16, R16, R44 ;  /* 0x0000002c10107228 */ /* 0x000fe40000000000 */
[----:B------:R-:W-:Y:S01]  /*7c40*/  FSEL R2, R12, R46, !P1 ;  /* 0x0000002e0c027208 */ /* 0x000fe20004800000 */
[----:B------:R-:W-:Y:S01]  /*7c50*/  @!P0 IMAD.MOV.U32 R44, RZ, RZ, R6 ;  /* 0x000000ffff2c8224 */ /* 0x000fe200078e0006 */
[----:B------:R-:W-:Y:S01]  /*7c60*/  FSEL R3, R13, R47, !P1 ;  /* 0x0000002f0d037208 */ /* 0x000fe20004800000 */
[----:B------:R-:W-:Y:S01]  /*7c70*/  @!P0 IMAD.MOV.U32 R45, RZ, RZ, R7 ;  /* 0x000000ffff2d8224 */ /* 0x000fe200078e0007 */
[----:B------:R-:W-:Y:S01]  /*7c80*/  @P0 MOV R44, R40 ;  /* 0x00000028002c0202 */ /* 0x000fe20000000f00 */
[----:B------:R-:W-:-:S03]  /*7c90*/  @P0 IMAD.MOV.U32 R45, RZ, RZ, R41 ;  /* 0x000000ffff2d0224 */ /* 0x000fc600078e0029 */
[----:B------:R-:W-:-:S03]  /*7ca0*/  DSETP.GEU.AND P1, PT, R2, R14, PT ;  /* 0x0000000e0200722a */ /* 0x000fc60003f2e000 */
[----:B------:R-:W-:Y:S01]  /*7cb0*/  DMUL R20, R20, R44 ;  /* 0x0000002c14147228 */ /* 0x000fe20000000000 */
[----:B------:R-:W-:Y:S01]  /*7cc0*/  @!P0 MOV R44, R40 ;  /* 0x00000028002c8202 */ /* 0x000fe20000000f00 */
[----:B------:R-:W-:Y:S01]  /*7cd0*/  @!P0 IMAD.MOV.U32 R45, RZ, RZ, R41 ;  /* 0x000000ffff2d8224 */ /* 0x000fe200078e0029 */
[----:B------:R-:W-:Y:S01]  /*7ce0*/  FSEL R2, R14, R2, !P1 ;  /* 0x000000020e027208 */ /* 0x000fe20004800000 */
[----:B------:R-:W-:Y:S01]  /*7cf0*/  @P0 IMAD.MOV.U32 R44, RZ, RZ, R4 ;  /* 0x000000ffff2c0224 */ /* 0x000fe200078e0004 */
[----:B------:R-:W-:Y:S02]  /*7d00*/  FSEL R3, R15, R3, !P1 ;  /* 0x000000030f037208 */ /* 0x000fe40004800000 */
[----:B------:R-:W-:-:S04]  /*7d10*/  @P0 MOV R45, R5 ;  /* 0x00000005002d0202 */ /* 0x000fc80000000f00 */
[----:B------:R-:W-:Y:S02]  /*7d20*/  DSETP.GEU.AND P1, PT, R2, R16, PT ;  /* 0x000000100200722a */ /* 0x000fe40003f2e000 */
[----:B------:R-:W-:-:S04]  /*7d30*/  DMUL R24, R24, R44 ;  /* 0x0000002c18187228 */ /* 0x000fc80000000000 */
        /* <DEDUP_REMOVED lines=10> */
[----:B------:R-:W-:Y:S01]  /*7de0*/  @!P0 IMAD.MOV.U32 R3, RZ, RZ, R41 ;  /* 0x000000ffff038224 */ /* 0x000fe200078e0029 */
[----:B------:R-:W-:Y:S01]  /*7df0*/  FSEL R47, R19, R47, !P1 ;  /* 0x0000002f132f7208 */ /* 0x000fe20004800000 */
[----:B------:R-:W-:Y:S01]  /*7e00*/  @P0 IMAD.MOV.U32 R3, RZ, RZ, R7 ;  /* 0x000000ffff030224 */ /* 0x000fe200078e0007 */
[----:B------:R-:W-:-:S04]  /*7e10*/  @P0 MOV R2, R6 ;  /* 0x0000000600020202 */ /* 0x000fc80000000f00 */
[----:B------:R-:W-:Y:S02]  /*7e20*/  DSETP.GEU.AND P1, PT, R46, R20, PT ;  /* 0x000000142e00722a */ /* 0x000fe40003f2e000 */
[----:B------:R-:W-:Y:S01]  /*7e30*/  DMUL R26, R26, R2 ;  /* 0x000000021a1a7228 */ /* 0x000fe20000000000 */
[----:B------:R-:W-:Y:S01]  /*7e40*/  @!P0 IMAD.MOV.U32 R2, RZ, RZ, R40 ;  /* 0x000000ffff028224 */ /* 0x000fe200078e0028 */
[----:B------:R-:W-:Y:S01]  /*7e50*/  @!P0 MOV R3, R41 ;  /* 0x0000002900038202 */ /* 0x000fe20000000f00 */
[----:B------:R-:W-:Y:S01]  /*7e60*/  @P0 IMAD.MOV.U32 R2, RZ, RZ, R42 ;  /* 0x000000ffff020224 */ /* 0x000fe200078e002a */
[----:B------:R-:W-:Y:S01]  /*7e70*/  FSEL R46, R20, R46, !P1 ;  /* 0x0000002e142e7208 */ /* 0x000fe20004800000 */
[----:B------:R-:W-:Y:S01]  /*7e80*/  @P0 IMAD.MOV.U32 R3, RZ, RZ, R43 ;  /* 0x000000ffff030224 */ /* 0x000fe200078e002b */
[----:B------:R-:W-:-:S05]  /*7e90*/  FSEL R47, R21, R47, !P1 ;  /* 0x0000002f152f7208 */ /* 0x000fca0004800000 */
[----:B------:R-:W-:Y:S02]  /*7ea0*/  DMUL R30, R30, R2 ;  /* 0x000000021e1e7228 */ /* 0x000fe40000000000 */
        /* <DEDUP_REMOVED lines=9> */
[--C-:B------:R-:W-:Y:S01]  /*7f40*/  @!P0 IMAD.MOV.U32 R45, RZ, RZ, R43.reuse ;  /* 0x000000ffff2d8224 */ /* 0x100fe200078e002b */
[----:B------:R-:W-:Y:S01]  /*7f50*/  @!P0 MOV R44, R42 ;  /* 0x0000002a002c8202 */ /* 0x000fe20000000f00 */
[----:B------:R-:W-:Y:S01]  /*7f60*/  @P0 IMAD.MOV.U32 R44, RZ, RZ, R4 ;  /* 0x000000ffff2c0224 */ /* 0x000fe200078e0004 */
[----:B------:R-:W-:Y:S01]  /*7f70*/  @P0 MOV R45, R5 ;  /* 0x00000005002d0202 */ /* 0x000fe20000000f00 */
[----:B------:R-:W-:Y:S01]  /*7f80*/  @!P0 IMAD.MOV.U32 R4, RZ, RZ, R42 ;  /* 0x000000ffff048224 */ /* 0x000fe200078e002a */
[----:B------:R-:W-:Y:S01]  /*7f90*/  DSETP.GEU.AND P1, PT, R46, R28, PT ;  /* 0x0000001c2e00722a */ /* 0x000fe20003f2e000 */
[----:B------:R-:W-:Y:S01]  /*7fa0*/  @!P0 IMAD.MOV.U32 R5, RZ, RZ, R43 ;  /* 0x000000ffff058224 */ /* 0x000fe200078e002b */
[----:B------:R-:W-:Y:S01]  /*7fb0*/  @P0 MOV R4, R6 ;  /* 0x0000000600040202 */ /* 0x000fe20000000f00 */
[----:B------:R-:W-:Y:S01]  /*7fc0*/  @P0 IMAD.MOV.U32 R5, RZ, RZ, R7 ;  /* 0x000000ffff050224 */ /* 0x000fe200078e0007 */
[----:B------:R-:W-:-:S02]  /*7fd0*/  DMUL R32, R32, R44 ;  /* 0x0000002c20207228 */ /* 0x000fc40000000000 */
[----:B------:R-:W-:Y:S02]  /*7fe0*/  FSEL R2, R28, R46, !P1 ;  /* 0x0000002e1c027208 */ /* 0x000fe40004800000 */
[----:B------:R-:W-:Y:S01]  /*7ff0*/  FSEL R3, R29, R47, !P1 ;  /* 0x0000002f1d037208 */ /* 0x000fe20004800000 */
[----:B------:R-:W-:-:S05]  /*8000*/  DMUL R34, R34, R4 ;  /* 0x0000000422227228 */ /* 0x000fca0000000000 */
        /* <DEDUP_REMOVED lines=23> */
[-C--:B------:R-:W-:Y:S01]  /*8180*/  MOV R6, R56.reuse ;  /* 0x0000003800067202 */ /* 0x080fe20000000f00 */
[----:B------:R-:W-:Y:S01]  /*8190*/  IMAD.MOV.U32 R3, RZ, RZ, R57 ;  /* 0x000000ffff037224 */ /* 0x000fe200078e0039 */
[----:B------:R-:W-:-:S09]  /*81a0*/  MOV R2, R56 ;  /* 0x0000003800027202 */ /* 0x000fd20000000f00 */
[----:B------:R-:W-:-:S10]  /*81b0*/  @!P1 DMUL R6, R56, 1.80143985094819840000e+16 ;  /* 0x4350000038069828 */ /* 0x000fd40000000000 */
[----:B------:R-:W-:Y:S01]  /*81c0*/  @!P1 MOV R3, R7 ;  /* 0x0000000700039202 */ /* 0x000fe20000000f00 */
[----:B------:R-:W-:-:S04]  /*81d0*/  @!P1 IMAD.MOV.U32 R2, RZ, RZ, R6 ;  /* 0x000000ffff029224 */ /* 0x000fc800078e0006 */
[----:B------:R-:W-:-:S05]  /*81e0*/  VIADD R0, R3, 0xffffffff ;  /* 0xffffffff03007836 */ /* 0x000fca0000000000 */
        /* <DEDUP_REMOVED lines=9> */
[----:B------:R-:W-:Y:S01]  /*8280*/  UMOV UR20, 0x3ae80f1e ;  /* 0x3ae80f1e00147882 */ /* 0x000fe20000000000 */
[----:B------:R-:W-:Y:S01]  /*8290*/  MOV R6, R2 ;  /* 0x0000000200067202 */ /* 0x000fe20000000f00 */
[----:B------:R-:W-:Y:S01]  /*82a0*/  UMOV UR21, 0x3eb1380b ;  /* 0x3eb1380b00157882 */ /* 0x000fe20000000000 */
[----:B------:R-:W-:Y:S01]  /*82b0*/  ISETP.GE.U32.AND P0, PT, R7, 0x3ff6a09f, PT ;  /* 0x3ff6a09f0700780c */ /* 0x000fe20003f06070 */
[----:B------:R-:W-:Y:S01]  /*82c0*/  IMAD.MOV.U32 R49, RZ, RZ, 0x43300000 ;  /* 0x43300000ff317424 */ /* 0x000fe200078e00ff */
[----:B------:R-:W-:Y:S01]  /*82d0*/  LEA.HI R0, R3, R0, RZ, 0xc ;  /* 0x0000000003007211 */ /* 0x000fe200078f60ff */
[----:B------:R-:W-:Y:S01]  /*82e0*/  UMOV UR22, 0x80000000 ;  /* 0x8000000000167882 */ /* 0x000fe20000000000 */
[----:B------:R-:W-:-:S09]  /*82f0*/  UMOV UR23, 0x43300000 ;  /* 0x4330000000177882 */ /* 0x000fd20000000000 */
[----:B------:R-:W-:Y:S01]  /*8300*/  @P0 VIADD R39, R7, 0xfff00000 ;  /* 0xfff0000007270836 */ /* 0x000fe20000000000 */
[----:B------:R-:W-:-:S03]  /*8310*/  @P0 IADD3 R0, PT, PT, R0, 0x1, RZ ;  /* 0x0000000100000810 */ /* 0x000fc60007ffe0ff */
[----:B------:R-:W-:Y:S01]  /*8320*/  @P0 IMAD.MOV.U32 R7, RZ, RZ, R39 ;  /* 0x000000ffff070224 */ /* 0x000fe200078e0027 */
[----:B------:R-:W-:-:S05]  /*8330*/  LOP3.LUT R48, R0, 0x80000000, RZ, 0x3c, !PT ;  /* 0x8000000000307812 */ /* 0x000fca00078e3cff */
        /* <DEDUP_REMOVED lines=48> */
.L_x_161:
[----:B------:R-:W-:Y:S01]  /*8640*/  IMAD.MOV.U32 R2, RZ, RZ, 0x0 ;  /* 0x00000000ff027424 */ /* 0x000fe200078e00ff */
[----:B------:R-:W-:Y:S02]  /*8650*/  MOV R3, 0x7ff00000 ;  /* 0x7ff0000000037802 */ /* 0x000fe40000000f00 */
[----:B------:R-:W-:-:S04]  /*8660*/  LOP3.LUT P0, RZ, R7, 0x7fffffff, RZ, 0xc0, !PT ;  /* 0x7fffffff07ff7812 */ /* 0x000fc8000780c0ff */
[----:B------:R-:W-:-:S10]  /*8670*/  DFMA R2, R6, R2, +INF ;  /* 0x7ff000000602742b */ /* 0x000fd40000000002 */
[----:B------:R-:W-:Y:S02]  /*8680*/  FSEL R44, R2, RZ, P0 ;  /* 0x000000ff022c7208 */ /* 0x000fe40000000000 */
[----:B------:R-:W-:-:S07]  /*8690*/  FSEL R45, R3, -QNAN , P0 ;  /* 0xfff00000032d7808 */ /* 0x000fce0000000000 */
.L_x_162:
[----:B------:R-:W-:Y:S05]  /*86a0*/  BSYNC.RECONVERGENT B0 ;  /* 0x0000000000007941 */ /* 0x000fea0003800200 */
.L_x_160:
[----:B------:R-:W2:Y:S01]  /*86b0*/  LDL.64 R6, [UR18] ;  /* 0x00000012ff067983 */ /* 0x000ea20008100a00 */
[----:B------:R-:W0:Y:S01]  /*86c0*/  MUFU.RCP64H R3, R57 ;  /* 0x0000003900037308 */ /* 0x000e220000001800 */
[----:B------:R-:W-:Y:S01]  /*86d0*/  IMAD.MOV.U32 R2, RZ, RZ, 0x1 ;  /* 0x00000001ff027424 */ /* 0x000fe200078e00ff */
[----:B------:R-:W-:Y:S01]  /*86e0*/  FSETP.GEU.AND P1, PT, |R5|, 6.5827683646048100446e-37, PT ;  /* 0x036000000500780b */ /* 0x000fe20003f2e200 */
[----:B------:R-:W-:Y:S01]  /*86f0*/  DADD R44, R54, R44 ;  /* 0x00000000362c7229 */ /* 0x000fe2000000002c */
        /* <DEDUP_REMOVED lines=13> */
[----:B------:R-:W-:Y:S01]  /*87d0*/  IMAD.MOV.U32 R2, RZ, RZ, R56 ;  /* 0x000000ffff027224 */ /* 0x000fe200078e0038 */
[----:B------:R-:W-:Y:S02]  /*87e0*/  MOV R3, R57 ;  /* 0x0000003900037202 */ /* 0x000fe40000000f00 */
[----:B------:R-:W-:-:S07]  /*87f0*/  MOV R0, 0x8810 ;  /* 0x0000881000007802 */ /* 0x000fce0000000f00 */
[----:B------:R-:W-:Y:S05]  /*8800*/  CALL.REL.NOINC `($__internal_0_$__cuda_sm20_div_rn_f64_full) ;  /* 0x0000009800747944 */ /* 0x000fea0003c00000 */
.L_x_164:
[----:B------:R-:W-:Y:S05]  /*8810*/  BSYNC.RECONVERGENT B1 ;  /* 0x0000000000017941 */ /* 0x000fea0003800200 */
.L_x_163:
        /* <DEDUP_REMOVED lines=25> */
.L_x_166:
[----:B------:R-:W-:Y:S05]  /*89b0*/  BSYNC.RECONVERGENT B1 ;  /* 0x0000000000017941 */ /* 0x000fea0003800200 */
.L_x_165:
        /* <DEDUP_REMOVED lines=23> */
.L_x_168:
[----:B------:R-:W-:Y:S05]  /*8b30*/  BSYNC.RECONVERGENT B1 ;  /* 0x0000000000017941 */ /* 0x000fea0003800200 */
.L_x_167:
        /* <DEDUP_REMOVED lines=25> */
.L_x_170:
[----:B------:R-:W-:Y:S05]  /*8cd0*/  BSYNC.RECONVERGENT B1 ;  /* 0x0000000000017941 */ /* 0x000fea0003800200 */
.L_x_169:
        /* <DEDUP_REMOVED lines=23> */
.L_x_172:
[----:B------:R-:W-:Y:S05]  /*8e50*/  BSYNC.RECONVERGENT B1 ;  /* 0x0000000000017941 */ /* 0x000fea0003800200 */
.L_x_171:
[----:B------:R-:W0:Y:S01]  /*8e60*/  MUFU.RCP64H R5, R57 ;  /* 0x0000003900057308 */ /* 0x000e220000001800 */
[----:B------:R-:W-:Y:S01]  /*8e70*/  HFMA2 R4, -RZ, RZ, 0, 5.9604644775390625e-08 ;  /* 0x00000001ff047431 */ /* 0x000fe200000001ff */
        /* <DEDUP_REMOVED lines=17> */
[----:B------:R-:W-:Y:S01]  /*8f90*/  MOV R3, R57 ;  /* 0x0000003900037202 */ /* 0x000fe20000000f00 */
[----:B------:R-:W-:Y:S01]  /*8fa0*/  IMAD.MOV.U32 R2, RZ, RZ, R56 ;  /* 0x000000ffff027224 */ /* 0x000fe200078e0038 */
[----:B------:R-:W-:-:S07]  /*8fb0*/  MOV R0, 0x8fd0 ;  /* 0x00008fd000007802 */ /* 0x000fce0000000f00 */
[----:B------:R-:W-:Y:S05]  /*8fc0*/  CALL.REL.NOINC `($__internal_0_$__cuda_sm20_div_rn_f64_full) ;  /* 0x0000009000847944 */ /* 0x000fea0003c00000 */
[----:B------:R-:W-:Y:S02]  /*8fd0*/  IMAD.MOV.U32 R4, RZ, RZ, R2 ;  /* 0x000000ffff047224 */ /* 0x000fe400078e0002 */
[----:B------:R-:W-:-:S07]  /*8fe0*/  IMAD.MOV.U32 R5, RZ, RZ, R3 ;  /* 0x000000ffff057224 */ /* 0x000fce00078e0003 */
.L_x_174:
[----:B------:R-:W-:Y:S05]  /*8ff0*/  BSYNC.RECONVERGENT B1 ;  /* 0x0000000000017941 */ /* 0x000fea0003800200 */
.L_x_173:
        /* <DEDUP_REMOVED lines=23> */
.L_x_176:
[----:B------:R-:W-:Y:S05]  /*9170*/  BSYNC.RECONVERGENT B1 ;  /* 0x0000000000017941 */ /* 0x000fea0003800200 */
.L_x_175:
        /* <DEDUP_REMOVED lines=25> */
.L_x_178:
[----:B------:R-:W-:Y:S05]  /*9310*/  BSYNC.RECONVERGENT B1 ;  /* 0x0000000000017941 */ /* 0x000fea0003800200 */
.L_x_177:
        /* <DEDUP_REMOVED lines=23> */
.L_x_180:
[----:B------:R-:W-:Y:S05]  /*9490*/  BSYNC.RECONVERGENT B1 ;  /* 0x0000000000017941 */ /* 0x000fea0003800200 */
.L_x_179:
        /* <DEDUP_REMOVED lines=25> */
.L_x_182:
[----:B------:R-:W-:Y:S05]  /*9630*/  BSYNC.RECONVERGENT B1 ;  /* 0x0000000000017941 */ /* 0x000fea0003800200 */
.L_x_181:
        /* <DEDUP_REMOVED lines=23> */
.L_x_184:
[----:B------:R-:W-:Y:S05]  /*97b0*/  BSYNC.RECONVERGENT B1 ;  /* 0x0000000000017941 */ /* 0x000fea0003800200 */
.L_x_183:
        /* <DEDUP_REMOVED lines=25> */
.L_x_186:
[----:B------:R-:W-:Y:S05]  /*9950*/  BSYNC.RECONVERGENT B1 ;  /* 0x0000000000017941 */ /* 0x000fea0003800200 */
.L_x_185:
        /* <DEDUP_REMOVED lines=23> */
.L_x_188:
[----:B------:R-:W-:Y:S05]  /*9ad0*/  BSYNC.RECONVERGENT B1 ;  /* 0x0000000000017941 */ /* 0x000fea0003800200 */
.L_x_187:
        /* <DEDUP_REMOVED lines=25> */
.L_x_190:
[----:B------:R-:W-:Y:S05]  /*9c70*/  BSYNC.RECONVERGENT B1 ;  /* 0x0000000000017941 */ /* 0x000fea0003800200 */
.L_x_189:
        /* <DEDUP_REMOVED lines=23> */
.L_x_192:
[----:B------:R-:W-:Y:S05]  /*9df0*/  BSYNC.RECONVERGENT B1 ;  /* 0x0000000000017941 */ /* 0x000fea0003800200 */
.L_x_191:
        /* <DEDUP_REMOVED lines=25> */
.L_x_194:
[----:B------:R-:W-:Y:S05]  /*9f90*/  BSYNC.RECONVERGENT B1 ;  /* 0x0000000000017941 */ /* 0x000fea0003800200 */
.L_x_193:
[----:B------:R-:W-:Y:S01]  /*9fa0*/  IMAD.MOV.U32 R8, RZ, RZ, R4 ;  /* 0x000000ffff087224 */ /* 0x000fe200078e0004 */
[----:B------:R-:W-:-:S07]  /*9fb0*/  MOV R9, R5 ;  /* 0x0000000500097202 */ /* 0x000fce0000000f00 */
.L_x_159:
[----:B------:R-:W-:Y:S02]  /*9fc0*/  UIADD3 UR12, UPT, UPT, UR12, 0x20, URZ ;  /* 0x000000200c0c7890 */ /* 0x000fe4000fffe0ff */
[----:B------:R-:W-:Y:S02]  /*9fd0*/  UIADD3 UR18, UPT, UPT, UR18, 0x8, URZ ;  /* 0x0000000812127890 */ /* 0x000fe4000fffe0ff */
[----:B------:R-:W-:Y:S01]  /*9fe0*/  UIADD3 UR13, UPT, UPT, UR13, 0x4, URZ ;  /* 0x000000040d0d7890 */ /* 0x000fe2000fffe0ff */
[----:B------:R-:W-:Y:S11]  /*9ff0*/  BRA.U UP1, `(.L_x_195) ;  /* 0xffffffd901307547 */ /* 0x000ff6000b83ffff */
.L_x_158:
[----:B------:R-:W-:Y:S01]  /*a000*/  USHF.L.U32 UR9, UR4, 0x3, URZ ;  /* 0x0000000304097899 */ /* 0x000fe200080006ff */
[----:B------:R-:W-:-:S11]  /*a010*/  UMOV UR8, 0x410 ;  /* 0x0000041000087882 */ /* 0x000fd60000000000 */
[----:B------:R-:W0:Y:S01]  /*a020*/  LDCU UR5, c[0x3][UR9+0x4014] ;  /* 0x00c80280090577ac */ /* 0x000e220008000800 */
[----:B------:R-:W3:Y:S01]  /*a030*/  LDCU UR9, c[0x3][UR9+0x4018] ;  /* 0x00c80300090977ac */ /* 0x000ee20008000800 */
[----:B0-----:R-:W-:Y:S02]  /*a040*/  ULEA UR5, UR5, UR8, 0x2 ;  /* 0x0000000805057291 */ /* 0x001fe4000f8e10ff */
[----:B---3--:R-:W-:-:S10]  /*a050*/  USHF.L.U32 UR8, UR9, 0x2, URZ ;  /* 0x0000000209087899 */ /* 0x008fd400080006ff */
[----:B------:R-:W0:Y:S02]  /*a060*/  LDCU UR5, c[0x3][UR5] ;  /* 0x00c00000050577ac */ /* 0x000e240008000800 */
[----:B------:R-:W0:Y:S01]  /*a070*/  LDCU UR12, c[0x3][UR8+0x410] ;  /* 0x00c08200080c77ac */ /* 0x000e220008000800 */
[----:B------:R-:W2:Y:S01]  /*a080*/  LDCU UR8, c[0x3][UR8+0x10] ;  /* 0x00c00200080877ac */ /* 0x000ea20008000800 */
[----:B0-----:R-:W-:Y:S01]  /*a090*/  UISETP.NE.AND UP0, UPT, UR5, UR12, UPT ;  /* 0x0000000c0500728c */ /* 0x001fe2000bf05270 */
[----:B--2---:R-:W-:-:S05]  /*a0a0*/  IMAD.U32 R0, RZ, RZ, UR8 ;  /* 0x00000008ff007e24 */ /* 0x004fca000f8e00ff */
        /* <DEDUP_REMOVED lines=19> */
.L_x_196:
        /* <DEDUP_REMOVED lines=15> */
.L_x_197:
[----:B------:R-:W-:Y:S01]  /*a2d0*/  DSETP.MAX.AND P0, P1, RZ, R4, PT ;  /* 0x00000004ff00722a */ /* 0x000fe2000390f000 */
[----:B------:R-:W-:Y:S01]  /*a2e0*/  IMAD.MOV.U32 R0, RZ, RZ, RZ ;  /* 0x000000ffff007224 */ /* 0x000fe200078e00ff */
[----:B------:R-:W-:Y:S01]  /*a2f0*/  MOV R9, R5 ;  /* 0x0000000500097202 */ /* 0x000fe20000000f00 */
[----:B------:R-:W-:Y:S01]  /*a300*/  IMAD.MOV.U32 R6, RZ, RZ, RZ ;  /* 0x000000ffff067224 */ /* 0x000fe200078e00ff */
[----:B------:R-:W-:Y:S01]  /*a310*/  DADD R38, R2, R38 ;  /* 0x0000000002267229 */ /* 0x000fe20000000026 */
[----:B------:R-:W-:Y:S01]  /*a320*/  IMAD.MOV.U32 R7, RZ, RZ, R4 ;  /* 0x000000ffff077224 */ /* 0x000fe200078e0004 */
[----:B------:R-:W-:Y:S01]  /*a330*/  FSEL R11, R0, R9, P0 ;  /* 0x00000009000b7208 */ /* 0x000fe20000000000 */
[----:B------:R-:W-:Y:S01]  /*a340*/  BSSY.RECONVERGENT B0, `(.L_x_198) ;  /* 0x0000061000007945 */ /* 0x000fe20003800200 */
[----:B------:R-:W-:Y:S02]  /*a350*/  MOV R19, 0xfffffc01 ;  /* 0xfffffc0100137802 */ /* 0x000fe40000000f00 */
[----:B------:R-:W-:-:S04]  /*a360*/  SEL R6, R6, R7, P0 ;  /* 0x0000000706067207 */ /* 0x000fc80000000000 */
[----:B------:R-:W-:-:S04]  /*a370*/  @P1 LOP3.LUT R11, R9, 0x80000, RZ, 0xfc, !PT ;  /* 0x00080000090b1812 */ /* 0x000fc800078efcff */
[----:B------:R-:W-:-:S06]  /*a380*/  MOV R7, R11 ;  /* 0x0000000b00077202 */ /* 0x000fcc0000000f00 */
        /* <DEDUP_REMOVED lines=17> */
[----:B------:R-:W-:Y:S01]  /*a4a0*/  ISETP.GT.U32.AND P0, PT, R6, 0x7feffffe, PT ;  /* 0x7feffffe0600780c */ /* 0x000fe20003f04070 */
[----:B------:R-:W-:Y:S01]  /*a4b0*/  IMAD.MOV.U32 R6, RZ, RZ, R16 ;  /* 0x000000ffff067224 */ /* 0x000fe200078e0010 */
[----:B------:R-:W-:-:S11]  /*a4c0*/  @!P1 MOV R6, R2 ;  /* 0x0000000200069202 */ /* 0x000fd60000000f00 */
        /* <DEDUP_REMOVED lines=13> */
[----:B------:R-:W-:Y:S02]  /*a5a0*/  @P0 VIADD R7, R3, 0xfff00000 ;  /* 0xfff0000003070836 */ /* 0x000fe40000000000 */
[----:B------:R-:W-:-:S03]  /*a5b0*/  @P0 VIADD R19, R19, 0x1 ;  /* 0x0000000113130836 */ /* 0x000fc60000000000 */
[----:B------:R-:W-:Y:S02]  /*a5c0*/  @P0 MOV R3, R7 ;  /* 0x0000000700030202 */ /* 0x000fe40000000f00 */
[----:B------:R-:W-:Y:S01]  /*a5d0*/  LOP3.LUT R18, R19, 0x80000000, RZ, 0x3c, !PT ;  /* 0x8000000013127812 */ /* 0x000fe200078e3cff */
[----:B------:R-:W-:-:S03]  /*a5e0*/  IMAD.MOV.U32 R19, RZ, RZ, 0x43300000 ;  /* 0x43300000ff137424 */ /* 0x000fc600078e00ff */
[----:B------:R-:W-:-:S03]  /*a5f0*/  DADD R8, R2, 1 ;  /* 0x3ff0000002087429 */ /* 0x000fc60000000000 */
[----:B------:R-:W-:Y:S01]  /*a600*/  DADD R18, R18, -UR18 ;  /* 0x8000001212127e29 */ /* 0x000fe20008000000 */
[----:B------:R-:W-:Y:S01]  /*a610*/  UMOV UR18, 0xfefa39ef ;  /* 0xfefa39ef00127882 */ /* 0x000fe20000000000 */
[----:B------:R-:W-:Y:S01]  /*a620*/  UMOV UR19, 0x3fe62e42 ;  /* 0x3fe62e4200137882 */ /* 0x000fe20000000000 */
        /* <DEDUP_REMOVED lines=44> */
.L_x_199:
[----:B------:R-:W-:Y:S01]  /*a8f0*/  MOV R6, 0x0 ;  /* 0x0000000000067802 */ /* 0x000fe20000000f00 */
[----:B------:R-:W-:Y:S01]  /*a900*/  IMAD.MOV.U32 R7, RZ, RZ, 0x7ff00000 ;  /* 0x7ff00000ff077424 */ /* 0x000fe200078e00ff */
[----:B------:R-:W-:-:S05]  /*a910*/  LOP3.LUT P0, RZ, R3, 0x7fffffff, RZ, 0xc0, !PT ;  /* 0x7fffffff03ff7812 */ /* 0x000fca000780c0ff */
[----:B------:R-:W-:-:S10]  /*a920*/  DFMA R6, R2, R6, +INF ;  /* 0x7ff000000206742b */ /* 0x000fd40000000006 */
[----:B------:R-:W-:Y:S02]  /*a930*/  FSEL R6, R6, RZ, P0 ;  /* 0x000000ff06067208 */ /* 0x000fe40000000000 */
[----:B------:R-:W-:-:S07]  /*a940*/  FSEL R7, R7, -QNAN , P0 ;  /* 0xfff0000007077808 */ /* 0x000fce0000000000 */
.L_x_200:
[----:B------:R-:W-:Y:S05]  /*a950*/  BSYNC.RECONVERGENT B0 ;  /* 0x0000000000007941 */ /* 0x000fea0003800200 */
.L_x_198:
[----:B------:R-:W0:Y:S01]  /*a960*/  MUFU.RCP64H R3, R17 ;  /* 0x0000001100037308 */ /* 0x000e220000001800 */
[----:B------:R-:W-:Y:S01]  /*a970*/  IMAD.MOV.U32 R2, RZ, RZ, 0x1 ;  /* 0x00000001ff027424 */ /* 0x000fe200078e00ff */
[----:B------:R-:W-:Y:S01]  /*a980*/  FSETP.GEU.AND P1, PT, |R5|, 6.5827683646048100446e-37, PT ;  /* 0x036000000500780b */ /* 0x000fe20003f2e200 */
[----:B------:R-:W-:Y:S01]  /*a990*/  ULEA UR8, UR9, UR15, 0x5 ;  /* 0x0000000f09087291 */ /* 0x000fe2000f8e28ff */
[----:B------:R-:W-:Y:S01]  /*a9a0*/  BSSY.RECONVERGENT B1, `(.L_x_201) ;  /* 0x0000013000017945 */ /* 0x000fe20003800200 */
[----:B------:R-:W-:Y:S02]  /*a9b0*/  DADD R54, R6, R54 ;  /* 0x0000000006367229 */ /* 0x000fe40000000036 */
        /* <DEDUP_REMOVED lines=11> */
[----:B------:R-:W-:Y:S01]  /*aa70*/  MOV R2, R16 ;  /* 0x0000001000027202 */ /* 0x000fe20000000f00 */
[----:B------:R-:W-:Y:S01]  /*aa80*/  IMAD.MOV.U32 R3, RZ, RZ, R17 ;  /* 0x000000ffff037224 */ /* 0x000fe200078e0011 */
[----:B------:R-:W-:-:S07]  /*aa90*/  MOV R0, 0xaab0 ;  /* 0x0000aab000007802 */ /* 0x000fce0000000f00 */
[----:B------:R-:W-:Y:S05]  /*aaa0*/  CALL.REL.NOINC `($__internal_0_$__cuda_sm20_div_rn_f64_full) ;  /* 0x0000007400cc7944 */ /* 0x000fea0003c00000 */
[----:B------:R-:W-:Y:S01]  /*aab0*/  IMAD.MOV.U32 R8, RZ, RZ, R2 ;  /* 0x000000ffff087224 */ /* 0x000fe200078e0002 */
[----:B------:R-:W-:-:S07]  /*aac0*/  MOV R9, R3 ;  /* 0x0000000300097202 */ /* 0x000fce0000000f00 */
.L_x_202:
[----:B------:R-:W-:Y:S05]  /*aad0*/  BSYNC.RECONVERGENT B1 ;  /* 0x0000000000017941 */ /* 0x000fea0003800200 */
.L_x_201:
        /* <DEDUP_REMOVED lines=23> */
.L_x_204:
[----:B------:R-:W-:Y:S05]  /*ac50*/  BSYNC.RECONVERGENT B1 ;  /* 0x0000000000017941 */ /* 0x000fea0003800200 */
.L_x_203:
        /* <DEDUP_REMOVED lines=24> */
.L_x_206:
[----:B------:R-:W-:Y:S05]  /*ade0*/  BSYNC.RECONVERGENT B1 ;  /* 0x0000000000017941 */ /* 0x000fea0003800200 */
.L_x_205:
        /* <DEDUP_REMOVED lines=23> */
.L_x_208:
[----:B------:R-:W-:Y:S05]  /*af60*/  BSYNC.RECONVERGENT B1 ;  /* 0x0000000000017941 */ /* 0x000fea0003800200 */
.L_x_207:
[----:B------:R-:W-:Y:S01]  /*af70*/  ULEA UR5, UR9, UR14, 0x3 ;  /* 0x0000000e09057291 */ /* 0x000fe2000f8e18ff */
[----:B------:R0:W-:Y:S01]  /*af80*/  STL.128 [UR8+0x10], R12 ;  /* 0x0000100cff007987 */ /* 0x0001e20008100c08 */
[----:B------:R-:W1:Y:S01]  /*af90*/  LDCU UR9, c[0x3][0x4814] ;  /* 0x00c90280ff0977ac */ /* 0x000e620008000800 */
[----:B------:R-:W-:-:S06]  /*afa0*/  UIADD3 UR4, UPT, UPT, UR4, 0x1, URZ ;  /* 0x0000000104047890 */ /* 0x000fcc000fffe0ff */
[----:B------:R0:W-:Y:S01]  /*afb0*/  STL.64 [UR5], R54 ;  /* 0x00000036ff007987 */ /* 0x0001e20008100a05 */
[----:B-1----:R-:W-:-:S09]  /*afc0*/  UISETP.NE.AND UP0, UPT, UR4, UR9, UPT ;  /* 0x000000090400728c */ /* 0x002fd2000bf05270 */
[----:B0-----:R-:W-:Y:S05]  /*afd0*/  BRA.U UP0, `(.L_x_209) ;  /* 0xffffffa1001c7547 */ /* 0x001fea000b83ffff */
.L_x_121:
[----:B------:R-:W5:Y:S02]  /*afe0*/  LDCU UR4, c[0x3][URZ] ;  /* 0x00c00000ff0477ac */ /* 0x000f640008000800 */
[----:B-----5:R-:W-:-:S03]  /*aff0*/  UISETP.GE.AND UP0, UPT, UR4, 0x1, UPT ;  /* 0x000000010400788c */ /* 0x020fc6000bf06270 */
[----:B------:R-:W-:-:S06]  /*b000*/  UMOV UR4, URZ ;  /* 0x000000ff00047c82 */ /* 0x000fcc0008000000 */
[----:B------:R-:W-:Y:S05]  /*b010*/  BRA.U !UP0, `(.L_x_210) ;  /* 0x0000000108347547 */ /* 0x000fea000b800000 */
[----:B------:R-:W0:Y:S01]  /*b020*/  LDCU UR9, c[0x3][0xc] ;  /* 0x00c00180ff0977ac */ /* 0x000e220008000800 */
[----:B------:R-:W0:Y:S01]  /*b030*/  LDCU UR12, c[0x3][URZ] ;  /* 0x00c00000ff0c77ac */ /* 0x000e220008000800 */
[----:B------:R-:W-:-:S05]  /*b040*/  UMOV UR4, URZ ;  /* 0x000000ff00047c82 */ /* 0x000fca0008000000 */
.L_x_211:
[----:B------:R-:W-:-:S12]  /*b050*/  USHF.L.U32 UR5, UR4, 0x2, URZ ;  /* 0x0000000204057899 */ /* 0x000fd800080006ff */
[----:B------:R-:W0:Y:S01]  /*b060*/  LDCU UR8, c[0x3][UR5+0x410] ;  /* 0x00c08200050877ac */ /* 0x000e220008000800 */
[----:B------:R-:W5:Y:S01]  /*b070*/  LDCU UR5, c[0x3][UR5+0x10] ;  /* 0x00c00200050577ac */ /* 0x000f620008000800 */
[----:B0-----:R-:W-:-:S04]  /*b080*/  UISETP.NE.AND UP0, UPT, UR8, UR9, UPT ;  /* 0x000000090800728c */ /* 0x001fc8000bf05270 */
[----:B-----5:R-:W-:-:S09]  /*b090*/  UISETP.EQ.OR UP0, UPT, UR5, UR9, !UP0 ;  /* 0x000000090500728c */ /* 0x020fd2000c702670 */
[----:B------:R-:W-:Y:S05]  /*b0a0*/  BRA.U UP0, `(.L_x_210) ;  /* 0x0000000100107547 */ /* 0x000fea000b800000 */
[----:B------:R-:W-:-:S04]  /*b0b0*/  UIADD3 UR4, UPT, UPT, UR4, 0x1, URZ ;  /* 0x0000000104047890 */ /* 0x000fc8000fffe0ff */
[----:B------:R-:W-:-:S09]  /*b0c0*/  UISETP.NE.AND UP0, UPT, UR4, UR12, UPT ;  /* 0x0000000c0400728c */ /* 0x000fd2000bf05270 */
[----:B------:R-:W-:Y:S05]  /*b0d0*/  BRA.U UP0, `(.L_x_211) ;  /* 0xfffffffd00dc7547 */ /* 0x000fea000b83ffff */
[----:B------:R-:W-:-:S05]  /*b0e0*/  UMOV UR4, URZ ;  /* 0x000000ff00047c82 */ /* 0x000fca0008000000 */
.L_x_210:
[----:B--2---:R-:W-:-:S04]  /*b0f0*/  IMAD.U32 R0, RZ, RZ, UR4 ;  /* 0x00000004ff007e24 */ /* 0x004fc8000f8e00ff */
[----:B------:R-:W-:-:S05]  /*b100*/  IMAD.U32 R0, R0, 0x80, R1 ;  /* 0x0000008000007824 */ /* 0x000fca00078e0001 */
[----:B---34-:R2:W5:Y:S04]  /*b110*/  LDL.128 R8, [R0] ;  /* 0x0000000000087983 */ /* 0x0185680000100c00 */
[----:B0-----:R2:W5:Y:S04]  /*b120*/  LDL.128 R12, [R0+0x10] ;  /* 0x00001000000c7983 */ /* 0x0015680000100c00 */
[----:B------:R2:W5:Y:S04]  /*b130*/  LDL.128 R16, [R0+0x20] ;  /* 0x0000200000107983 */ /* 0x0005680000100c00 */
[----:B------:R2:W5:Y:S04]  /*b140*/  LDL.128 R20, [R0+0x30] ;  /* 0x0000300000147983 */ /* 0x0005680000100c00 */
[----:B------:R2:W5:Y:S04]  /*b150*/  LDL.128 R24, [R0+0x40] ;  /* 0x0000400000187983 */ /* 0x0005680000100c00 */
[----:B------:R2:W5:Y:S04]  /*b160*/  LDL.128 R28, [R0+0x50] ;  /* 0x00005000001c7983 */ /* 0x0005680000100c00 */
[----:B------:R2:W5:Y:S04]  /*b170*/  LDL.128 R32, [R0+0x60] ;  /* 0x0000600000207983 */ /* 0x0005680000100c00 */
[----:B------:R2:W5:Y:S01]  /*b180*/  LDL.128 R36, [R0+0x70] ;  /* 0x0000700000247983 */ /* 0x0005620000100c00 */
[----:B------:R-:W-:Y:S01]  /*b190*/  USHF.L.U32 UR5, UR4, 0x2, URZ ;  /* 0x0000000204057899 */ /* 0x000fe200080006ff */
[----:B------:R-:W-:-:S11]  /*b1a0*/  CS2R R54, SRZ ;  /* 0x0000000000367805 */ /* 0x000fd6000001ff00 */
[----:B------:R-:W0:Y:S02]  /*b1b0*/  LDCU UR8, c[0x3][UR5+0x810] ;  /* 0x00c10200050877ac */ /* 0x000e240008000800 */
[----:B0-----:R-:W-:-:S09]  /*b1c0*/  UISETP.GE.AND UP0, UPT, UR8, URZ, UPT ;  /* 0x000000ff0800728c */ /* 0x001fd2000bf06270 */
[----:B--2---:R-:W-:Y:S05]  /*b1d0*/  BRA.U !UP0, `(.L_x_212) ;  /* 0x0000002508107547 */ /* 0x004fea000b800000 */
[----:B------:R-:W-:-:S05]  /*b1e0*/  MOV R0, UR4 ;  /* 0x0000000400007c02 */ /* 0x000fca0008000f00 */
[----:B------:R-:W-:-:S05]  /*b1f0*/  IMAD.U32 R0, R0, 0x20, R1 ;  /* 0x0000002000007824 */ /* 0x000fca00078e0001 */
[----:B-1----:R-:W2:Y:S04]  /*b200*/  LDL.128 R4, [R0+0x8000] ;  /* 0x0080000000047983 */ /* 0x002ea80000100c00 */
[----:B------:R-:W3:Y:S01]  /*b210*/  LDL.128 R40, [R0+0x8010] ;  /* 0x0080100000287983 */ /* 0x000ee20000100c00 */
[----:B------:R-:W-:Y:S01]  /*b220*/  USHF.L.U32 UR8, UR8, 0x2, URZ ;  /* 0x0000000208087899 */ /* 0x000fe200080006ff */
[----:B------:R-:W-:Y:S01]  /*b230*/  BSSY.RECONVERGENT B0, `(.L_x_213) ;  /* 0x00000ab000007945 */ /* 0x000fe20003800200 */
[----:B------:R-:W0:Y:S10]  /*b240*/  LDCU UR12, c[0x3][UR5+0x410] ;  /* 0x00c08200050c77ac */ /* 0x000e340008000800 */
[----:B------:R-:W0:Y:S01]  /*b250*/  LDCU UR9, c[0x3][UR8+0x410] ;  /* 0x00c08200080977ac */ /* 0x000e220008000800 */
[----:B------:R-:W1:Y:S01]  /*b260*/  LDCU UR8, c[0x3][UR8+0x10] ;  /* 0x00c00200080877ac */ /* 0x000e620008000800 */
[----:B0-----:R-:W-:-:S04]  /*b270*/  UISETP.NE.AND UP0, UPT, UR12, UR9, UPT ;  /* 0x000000090c00728c */ /* 0x001fc8000bf05270 */
[----:B-1----:R-:W-:-:S06]  /*b280*/  UISETP.EQ.OR UP0, UPT, UR12, UR8, !UP0 ;  /* 0x000000080c00728c */ /* 0x002fcc000c702670 */
[----:B------:R-:W-:Y:S01]  /*b290*/  PLOP3.LUT P0, PT, PT, PT, UP0, 0x80, 0x8 ;  /* 0x000000000008781c */ /* 0x000fe20003f0f008 */
[----:B--2--5:R-:W-:-:S12]  /*b2a0*/  DMUL R56, R8, R4 ;  /* 0x0000000408387228 */ /* 0x024fd80000000000 */
[----:B------:R-:W-:Y:S01]  /*b2b0*/  @!P0 IMAD.MOV.U32 R2, RZ, RZ, R4 ;  /* 0x000000ffff028224 */ /* 0x000fe200078e0004 */
[----:B------:R-:W-:Y:S01]  /*b2c0*/  @!P0 MOV R3, R5 ;  /* 0x0000000500038202 */ /* 0x000fe20000000f00 */
[----:B------:R-:W-:Y:S01]  /*b2d0*/  @P0 IMAD.MOV.U32 R2, RZ, RZ, R6 ;  /* 0x000000ffff020224 */ /* 0x000fe200078e0006 */
[----:B------:R-:W-:Y:S01]  /*b2e0*/  @!P0 MOV R8, R4 ;  /* 0x0000000400088202 */ /* 0x000fe20000000f00 */
[----:B------:R-:W-:Y:S01]  /*b2f0*/  @P0 IMAD.MOV.U32 R3, RZ, RZ, R7 ;  /* 0x000000ffff030224 */ /* 0x000fe200078e0007 */
[----:B------:R-:W-:Y:S01]  /*b300*/  DMUL R18, R18, R6 ;  /* 0x0000000612127228 */ /* 0x000fe20000000000 */
[--C-:B------:R-:W-:Y:S01]  /*b310*/  @!P0 IMAD.MOV.U32 R9, RZ, RZ, R5.reuse ;  /* 0x000000ffff098224 */ /* 0x100fe200078e0005 */
[----:B------:R-:W-:Y:S01]  /*b320*/  DADD R44, RZ, R56 ;  /* 0x00000000ff2c7229 */ /* 0x000fe20000000038 */
[----:B---3--:R-:W-:Y:S01]  /*b330*/  @P0 IMAD.MOV.U32 R8, RZ, RZ, R40 ;  /* 0x000000ffff080224 */ /* 0x008fe200078e0028 */
[----:B------:R-:W-:Y:S01]  /*b340*/  @P0 MOV R9, R41 ;  /* 0x0000002900090202 */ /* 0x000fe20000000f00 */
[----:B------:R-:W-:Y:S01]  /*b350*/  DMUL R10, R10, R2 ;  /* 0x000000020a0a7228 */ /* 0x000fe20000000000 */
[----:B------:R-:W-:Y:S01]  /*b360*/  @!P0 IMAD.MOV.U32 R2, RZ, RZ, R4 ;  /* 0x000000ffff028224 */ /* 0x000fe200078e0004 */
[----:B------:R-:W-:Y:S01]  /*b370*/  @P0 MOV R2, R42 ;  /* 0x0000002a00020202 */ /* 0x000fe20000000f00 */
[----:B------:R-:W-:-:S02]  /*b380*/  @!P0 IMAD.MOV.U32 R3, RZ, RZ, R5 ;  /* 0x000000ffff038224 */ /* 0x000fc400078e0005 */
[----:B------:R-:W-:Y:S01]  /*b390*/  DMUL R12, R12, R8 ;  /* 0x000000080c0c7228 */ /* 0x000fe20000000000 */
[----:B------:R-:W-:Y:S01]  /*b3a0*/  @P0 IMAD.MOV.U32 R3, RZ, RZ, R43 ;  /* 0x000000ffff030224 */ /* 0x000fe200078e002b */
[----:B------:R-:W-:Y:S01]  /*b3b0*/  @!P0 MOV R9, R7 ;  /* 0x0000000700098202 */ /* 0x000fe20000000f00 */
[----:B------:R-:W-:Y:S01]  /*b3c0*/  DADD R44, R10, R44 ;  /* 0x000000000a2c7229 */ /* 0x000fe2000000002c */
[----:B------:R-:W-:Y:S01]  /*b3d0*/  @!P0 IMAD.MOV.U32 R8, RZ, RZ, R6 ;  /* 0x000000ffff088224 */ /* 0x000fe200078e0006 */
[----:B------:R-:W-:Y:S01]  /*b3e0*/  DMUL R28, R28, R40 ;  /* 0x000000281c1c7228 */ /* 0x000fe20000000000 */
[----:B------:R-:W-:Y:S01]  /*b3f0*/  @P0 IMAD.MOV.U32 R8, RZ, RZ, R4 ;  /* 0x000000ffff080224 */ /* 0x000fe200078e0004 */
[----:B------:R-:W-:Y:S01]  /*b400*/  DMUL R14, R14, R2 ;  /* 0x000000020e0e7228 */ /* 0x000fe20000000000 */
[----:B------:R-:W-:Y:S02]  /*b410*/  @P0 IMAD.MOV.U32 R9, RZ, RZ, R5 ;  /* 0x000000ffff090224 */ /* 0x000fe400078e0005 */
[----:B------:R-:W-:Y:S01]  /*b420*/  @!P0 IMAD.MOV.U32 R2, RZ, RZ, R6 ;  /* 0x000000ffff028224 */ /* 0x000fe200078e0006 */
[----:B------:R-:W-:Y:S01]  /*b430*/  DADD R44, R12, R44 ;  /* 0x000000000c2c7229 */ /* 0x000fe2000000002c */
[----:B------:R-:W-:Y:S01]  /*b440*/  @!P0 IMAD.MOV.U32 R3, RZ, RZ, R7 ;  /* 0x000000ffff038224 */ /* 0x000fe200078e0007 */
[----:B------:R-:W-:Y:S01]  /*b450*/  @P0 MOV R2, R42 ;  /* 0x0000002a00020202 */ /* 0x000fe20000000f00 */
[----:B------:R-:W-:Y:S01]  /*b460*/  DMUL R16, R16, R8 ;  /* 0x0000000810107228 */ /* 0x000fe20000000000 */
[----:B------:R-:W-:Y:S01]  /*b470*/  @P0 IMAD.MOV.U32 R3, RZ, RZ, R43 ;  /* 0x000000ffff030224 */ /* 0x000fe200078e002b */
[----:B------:R-:W-:Y:S01]  /*b480*/  @!P0 MOV R8, R6 ;  /* 0x0000000600088202 */ /* 0x000fe20000000f00 */
[----:B------:R-:W-:Y:S01]  /*b490*/  @!P0 IMAD.MOV.U32 R9, RZ, RZ, R7 ;  /* 0x000000ffff098224 */ /* 0x000fe200078e0007 */
[----:B------:R-:W-:Y:S01]  /*b4a0*/  @P0 MOV R9, R41 ;  /* 0x0000002900090202 */ /* 0x000fe20000000f00 */
[----:B------:R-:W-:Y:S01]  /*b4b0*/  DADD R44, R14, R44 ;  /* 0x000000000e2c7229 */ /* 0x000fe2000000002c */
[----:B------:R-:W-:Y:S01]  /*b4c0*/  @P0 IMAD.MOV.U32 R8, RZ, RZ, R40 ;  /* 0x000000ffff080224 */ /* 0x000fe200078e0028 */
[----:B------:R-:W-:Y:S01]  /*b4d0*/  DMUL R22, R22, R2 ;  /* 0x0000000216167228 */ /* 0x000fe20000000000 */
[----:B------:R-:W-:Y:S01]  /*b4e0*/  @!P0 MOV R2, R40 ;  /* 0x0000002800028202 */ /* 0x000fe20000000f00 */
[----:B------:R-:W-:Y:S01]  /*b4f0*/  @!P0 IMAD.MOV.U32 R3, RZ, RZ, R41 ;  /* 0x000000ffff038224 */ /* 0x000fe200078e0029 */
[----:B------:R-:W-:-:S02]  /*b500*/  @P0 MOV R3, R7 ;  /* 0x0000000700030202 */ /* 0x000fc40000000f00 */
[----:B------:R-:W-:Y:S01]  /*b510*/  DMUL R20, R20, R8 ;  /* 0x0000000814147228 */ /* 0x000fe20000000000 */
[----:B------:R-:W-:Y:S01]  /*b520*/  @P0 IMAD.MOV.U32 R2, RZ, RZ, R6 ;  /* 0x000000ffff020224 */ /* 0x000fe200078e0006 */
[----:B------:R-:W-:Y:S01]  /*b530*/  DADD R44, R16, R44 ;  /* 0x00000000102c7229 */ /* 0x000fe2000000002c */
[----:B------:R-:W-:Y:S01]  /*b540*/  @!P0 IMAD.MOV.U32 R8, RZ, RZ, R40 ;  /* 0x000000ffff088224 */ /* 0x000fe200078e0028 */
[----:B------:R-:W-:Y:S01]  /*b550*/  @!P0 MOV R9, R41 ;  /* 0x0000002900098202 */ /* 0x000fe20000000f00 */
[----:B------:R-:W-:Y:S02]  /*b560*/  @P0 IMAD.MOV.U32 R8, RZ, RZ, R4 ;  /* 0x000000ffff080224 */ /* 0x000fe400078e0004 */
[----:B------:R-:W-:Y:S01]  /*b570*/  @P0 IMAD.MOV.U32 R9, RZ, RZ, R5 ;  /* 0x000000ffff090224 */ /* 0x000fe200078e0005 */
[----:B------:R-:W-:Y:S02]  /*b580*/  DMUL R26, R26, R2 ;  /* 0x000000021a1a7228 */ /* 0x000fe40000000000 */
[----:B------:R-:W-:Y:S01]  /*b590*/  DADD R44, R18, R44 ;  /* 0x00000000122c7229 */ /* 0x000fe2000000002c */
[----:B------:R-:W-:Y:S01]  /*b5a0*/  @!P0 IMAD.MOV.U32 R2, RZ, RZ, R40 ;  /* 0x000000ffff028224 */ /* 0x000fe200078e0028 */
[----:B------:R-:W-:Y:S01]  /*b5b0*/  @P0 MOV R2, R42 ;  /* 0x0000002a00020202 */ /* 0x000fe20000000f00 */
[----:B------:R-:W-:Y:S01]  /*b5c0*/  DMUL R24, R24, R8 ;  /* 0x0000000818187228 */ /* 0x000fe20000000000 */
[----:B------:R-:W-:Y:S01]  /*b5d0*/  @!P0 IMAD.MOV.U32 R3, RZ, RZ, R41 ;  /* 0x000000ffff038224 */ /* 0x000fe200078e0029 */
[----:B------:R-:W-:Y:S01]  /*b5e0*/  @!P0 MOV R9, R43 ;  /* 0x0000002b00098202 */ /* 0x000fe20000000f00 */
[----:B------:R-:W-:-:S02]  /*b5f0*/  @P0 IMAD.MOV.U32 R3, RZ, RZ, R43 ;  /* 0x000000ffff030224 */ /* 0x000fc400078e002b */
[----:B------:R-:W-:Y:S01]  /*b600*/  DADD R44, R20, R44 ;  /* 0x00000000142c7229 */ /* 0x000fe2000000002c */
[----:B------:R-:W-:Y:S02]  /*b610*/  @!P0 IMAD.MOV.U32 R8, RZ, RZ, R42 ;  /* 0x000000ffff088224 */ /* 0x000fe400078e002a */
[----:B------:R-:W-:Y:S01]  /*b620*/  @P0 IMAD.MOV.U32 R8, RZ, RZ, R4 ;  /* 0x000000ffff080224 */ /* 0x000fe200078e0004 */
[----:B------:R-:W-:Y:S01]  /*b630*/  DMUL R30, R30, R2 ;  /* 0x000000021e1e7228 */ /* 0x000fe20000000000 */
[----:B------:R-:W-:Y:S01]  /*b640*/  @P0 IMAD.MOV.U32 R9, RZ, RZ, R5 ;  /* 0x000000ffff090224 */ /* 0x000fe200078e0005 */
[----:B------:R-:W-:Y:S01]  /*b650*/  @!P0 MOV R4, R42 ;  /* 0x0000002a00048202 */ /* 0x000fe20000000f00 */
[--C-:B------:R-:W-:Y:S01]  /*b660*/  @!P0 IMAD.MOV.U32 R5, RZ, RZ, R43.reuse ;  /* 0x000000ffff058224 */ /* 0x100fe200078e002b */
[----:B------:R-:W-:Y:S01]  /*b670*/  DADD R44, R22, R44 ;  /* 0x00000000162c7229 */ /* 0x000fe2000000002c */
[----:B------:R-:W-:Y:S01]  /*b680*/  @P0 IMAD.MOV.U32 R4, RZ, RZ, R6 ;  /* 0x000000ffff040224 */ /* 0x000fe200078e0006 */
[----:B------:R-:W-:Y:S01]  /*b690*/  @P0 MOV R5, R7 ;  /* 0x0000000700050202 */ /* 0x000fe20000000f00 */
[----:B------:R-:W-:Y:S01]  /*b6a0*/  DMUL R32, R32, R8 ;  /* 0x0000000820207228 */ /* 0x000fe20000000000 */
[----:B------:R-:W-:Y:S01]  /*b6b0*/  @!P0 IMAD.MOV.U32 R2, RZ, RZ, R42 ;  /* 0x000000ffff028224 */ /* 0x000fe200078e002a */
[----:B------:R-:W-:Y:S01]  /*b6c0*/  @P0 MOV R2, R40 ;  /* 0x0000002800020202 */ /* 0x000fe20000000f00 */
[----:B------:R-:W-:-:S02]  /*b6d0*/  @!P0 IMAD.MOV.U32 R3, RZ, RZ, R43 ;  /* 0x000000ffff038224 */ /* 0x000fc400078e002b */
[----:B------:R-:W-:Y:S01]  /*b6e0*/  DADD R44, R24, R44 ;  /* 0x00000000182c7229 */ /* 0x000fe2000000002c */
[----:B------:R-:W-:Y:S01]  /*b6f0*/  @P0 IMAD.MOV.U32 R3, RZ, RZ, R41 ;  /* 0x000000ffff030224 */ /* 0x000fe200078e0029 */
[----:B------:R-:W-:Y:S02]  /*b700*/  DMUL R34, R34, R4 ;  /* 0x0000000422227228 */ /* 0x000fe40000000000 */
[----:B------:R-:W-:-:S03]  /*b710*/  DMUL R4, R38, R42 ;  /* 0x0000002a26047228 */ /* 0x000fc60000000000 */
[----:B------:R-:W-:Y:S02]  /*b720*/  DMUL R36, R36, R2 ;  /* 0x0000000224247228 */ /* 0x000fe40000000000 */
[----:B------:R-:W-:-:S08]  /*b730*/  DADD R44, R26, R44 ;  /* 0x000000001a2c7229 */ /* 0x000fd0000000002c */
[----:B------:R-:W-:-:S08]  /*b740*/  DADD R44, R28, R44 ;  /* 0x000000001c2c7229 */ /* 0x000fd0000000002c */
[----:B------:R-:W-:-:S08]  /*b750*/  DADD R44, R30, R44 ;  /* 0x000000001e2c7229 */ /* 0x000fd0000000002c */
[----:B------:R-:W-:-:S08]  /*b760*/  DADD R44, R32, R44 ;  /* 0x00000000202c7229 */ /* 0x000fd0000000002c */
[----:B------:R-:W-:-:S08]  /*b770*/  DADD R44, R34, R44 ;  /* 0x00000000222c7229 */ /* 0x000fd0000000002c */
[----:B------:R-:W-:-:S08]  /*b780*/  DADD R8, R36, R44 ;  /* 0x0000000024087229 */ /* 0x000fd0000000002c */
[----:B------:R-:W-:-:S10]  /*b790*/  DADD R8, R4, R8 ;  /* 0x0000000004087229 */ /* 0x000fd40000000008 */
[----:B------:R-:W-:Y:S01]  /*b7a0*/  ISETP.GT.AND P0, PT, R9, 0xfffff, PT ;  /* 0x000fffff0900780c */ /* 0x000fe20003f04270 */
[--C-:B------:R-:W-:Y:S01]  /*b7b0*/  IMAD.MOV.U32 R6, RZ, RZ, R8.reuse ;  /* 0x000000ffff067224 */ /* 0x100fe200078e0008 */
[----:B------:R-:W-:Y:S01]  /*b7c0*/  MOV R7, R9 ;  /* 0x0000000900077202 */ /* 0x000fe20000000f00 */
[----:B------:R-:W-:Y:S02]  /*b7d0*/  IMAD.MOV.U32 R3, RZ, RZ, R9 ;  /* 0x000000ffff037224 */ /* 0x000fe400078e0009 */
[----:B------:R-:W-:-:S08]  /*b7e0*/  IMAD.MOV.U32 R2, RZ, RZ, R8 ;  /* 0x000000ffff027224 */ /* 0x000fd000078e0008 */
        /* <DEDUP_REMOVED lines=10> */
[----:B------:R-:W-:Y:S01]  /*b890*/  MOV R46, 0x8b7a8b04 ;  /* 0x8b7a8b04002e7802 */ /* 0x000fe20000000f00 */
        /* <DEDUP_REMOVED lines=10> */
[----:B------:R-:W-:Y:S01]  /*b940*/  @P0 IADD3 R39, PT, PT, R7, -0x100000, RZ ;  /* 0xfff0000007270810 */ /* 0x000fe20007ffe0ff */
[----:B------:R-:W-:-:S04]  /*b950*/  @P0 VIADD R0, R0, 0x1 ;  /* 0x0000000100000836 */ /* 0x000fc80000000000 */
        /* <DEDUP_REMOVED lines=50> */
.L_x_214:
[----:B------:R-:W-:Y:S01]  /*bc80*/  IMAD.MOV.U32 R2, RZ, RZ, 0x0 ;  /* 0x00000000ff027424 */ /* 0x000fe200078e00ff */
[----:B------:R-:W-:Y:S01]  /*bc90*/  LOP3.LUT P0, RZ, R7, 0x7fffffff, RZ, 0xc0, !PT ;  /* 0x7fffffff07ff7812 */ /* 0x000fe2000780c0ff */
[----:B------:R-:W-:-:S06]  /*bca0*/  IMAD.MOV.U32 R3, RZ, RZ, 0x7ff00000 ;  /* 0x7ff00000ff037424 */ /* 0x000fcc00078e00ff */
[----:B------:R-:W-:-:S10]  /*bcb0*/  DFMA R2, R6, R2, +INF ;  /* 0x7ff000000602742b */ /* 0x000fd40000000002 */
[----:B------:R-:W-:Y:S02]  /*bcc0*/  FSEL R6, R2, RZ, P0 ;  /* 0x000000ff02067208 */ /* 0x000fe40000000000 */
[----:B------:R-:W-:-:S07]  /*bcd0*/  FSEL R7, R3, -QNAN , P0 ;  /* 0xfff0000003077808 */ /* 0x000fce0000000000 */
.L_x_215:
[----:B------:R-:W-:Y:S05]  /*bce0*/  BSYNC.RECONVERGENT B0 ;  /* 0x0000000000007941 */ /* 0x000fea0003800200 */
.L_x_213:
[----:B------:R-:W-:-:S05]  /*bcf0*/  MOV R0, UR4 ;  /* 0x0000000400007c02 */ /* 0x000fca0008000f00 */
[----:B------:R-:W-:-:S05]  /*bd00*/  IMAD.U32 R0, R0, 0x8, R1 ;  /* 0x0000000800007824 */ /* 0x000fca00078e0001 */
[----:B------:R0:W2:Y:S01]  /*bd10*/  LDL.64 R54, [R0+0x1e000] ;  /* 0x01e0000000367983 */ /* 0x0000a20000100a00 */
[----:B------:R-:W1:Y:S01]  /*bd20*/  MUFU.RCP64H R3, R9 ;  /* 0x0000000900037308 */ /* 0x000e620000001800 */
[----:B------:R-:W-:Y:S01]  /*bd30*/  IMAD.MOV.U32 R2, RZ, RZ, 0x1 ;  /* 0x00000001ff027424 */ /* 0x000fe200078e00ff */
[----:B------:R-:W-:Y:S01]  /*bd40*/  FSETP.GEU.AND P1, PT, |R5|, 6.5827683646048100446e-37, PT ;  /* 0x036000000500780b */ /* 0x000fe20003f2e200 */
[----:B------:R-:W-:Y:S01]  /*bd50*/  DADD R6, RZ, R6 ;  /* 0x00000000ff067229 */ /* 0x000fe20000000006 */
[----:B------:R-:W-:Y:S03]  /*bd60*/  BSSY.RECONVERGENT B1, `(.L_x_216) ;  /* 0x0000011000017945 */ /* 0x000fe60003800200 */
[----:B-1----:R-:W-:-:S08]  /*bd70*/  DFMA R38, -R8, R2, 1 ;  /* 0x3ff000000826742b */ /* 0x002fd00000000102 */
[----:B------:R-:W-:-:S08]  /*bd80*/  DFMA R38, R38, R38, R38 ;  /* 0x000000262626722b */ /* 0x000fd00000000026 */
[----:B------:R-:W-:-:S08]  /*bd90*/  DFMA R38, R2, R38, R2 ;  /* 0x000000260226722b */ /* 0x000fd00000000002 */
[----:B------:R-:W-:-:S08]  /*bda0*/  DFMA R2, -R8, R38, 1 ;  /* 0x3ff000000802742b */ /* 0x000fd00000000126 */
[----:B------:R-:W-:-:S08]  /*bdb0*/  DFMA R2, R38, R2, R38 ;  /* 0x000000022602722b */ /* 0x000fd00000000026 */
[----:B------:R-:W-:-:S08]  /*bdc0*/  DMUL R38, R4, R2 ;  /* 0x0000000204267228 */ /* 0x000fd00000000000 */
[----:B------:R-:W-:-:S08]  /*bdd0*/  DFMA R40, -R8, R38, R4 ;  /* 0x000000260828722b */ /* 0x000fd00000000104 */
[----:B------:R-:W-:-:S10]  /*bde0*/  DFMA R2, R2, R40, R38 ;  /* 0x000000280202722b */ /* 0x000fd40000000026 */
[----:B0-----:R-:W-:-:S05]  /*bdf0*/  FFMA R0, RZ, R9, R3 ;  /* 0x00000009ff007223 */ /* 0x001fca0000000003 */
[----:B------:R-:W-:Y:S01]  /*be00*/  FSETP.GT.AND P0, PT, |R0|, 1.469367938527859385e-39, PT ;  /* 0x001000000000780b */ /* 0x000fe20003f04200 */
[----:B--2---:R-:W-:-:S12]  /*be10*/  DADD R54, R6, R54 ;  /* 0x0000000006367229 */ /* 0x004fd80000000036 */
[----:B------:R-:W-:Y:S05]  /*be20*/  @P0 BRA P1, `(.L_x_217) ;  /* 0x0000000000100947 */ /* 0x000fea0000800000 */
[----:B------:R-:W-:Y:S01]  /*be30*/  MOV R2, R8 ;  /* 0x0000000800027202 */ /* 0x000fe20000000f00 */
[----:B------:R-:W-:Y:S01]  /*be40*/  IMAD.MOV.U32 R3, RZ, RZ, R9 ;  /* 0x000000ffff037224 */ /* 0x000fe200078e0009 */
[----:B------:R-:W-:-:S07]  /*be50*/  MOV R0, 0xbe70 ;  /* 0x0000be7000007802 */ /* 0x000fce0000000f00 */
[----:B------:R-:W-:Y:S05]  /*be60*/  CALL.REL.NOINC `($__internal_0_$__cuda_sm20_div_rn_f64_full) ;  /* 0x0000006000dc7944 */ /* 0x000fea0003c00000 */
.L_x_217:
[----:B------:R-:W-:Y:S05]  /*be70*/  BSYNC.RECONVERGENT B1 ;  /* 0x0000000000017941 */ /* 0x000fea0003800200 */
.L_x_216:
        /* <DEDUP_REMOVED lines=25> */
.L_x_219:
[----:B------:R-:W-:Y:S05]  /*c010*/  BSYNC.RECONVERGENT B1 ;  /* 0x0000000000017941 */ /* 0x000fea0003800200 */
.L_x_218:
        /* <DEDUP_REMOVED lines=23> */
.L_x_221:
[----:B------:R-:W-:Y:S05]  /*c190*/  BSYNC.RECONVERGENT B1 ;  /* 0x0000000000017941 */ /* 0x000fea0003800200 */
.L_x_220:
        /* <DEDUP_REMOVED lines=25> */
.L_x_223:
[----:B------:R-:W-:Y:S05]  /*c330*/  BSYNC.RECONVERGENT B1 ;  /* 0x0000000000017941 */ /* 0x000fea0003800200 */
.L_x_222:
        /* <DEDUP_REMOVED lines=23> */
.L_x_225:
[----:B------:R-:W-:Y:S05]  /*c4b0*/  BSYNC.RECONVERGENT B1 ;  /* 0x0000000000017941 */ /* 0x000fea0003800200 */
.L_x_224:
        /* <DEDUP_REMOVED lines=25> */
.L_x_227:
[----:B------:R-:W-:Y:S05]  /*c650*/  BSYNC.RECONVERGENT B1 ;  /* 0x0000000000017941 */ /* 0x000fea0003800200 */
.L_x_226:
        /* <DEDUP_REMOVED lines=23> */
.L_x_229:
[----:B------:R-:W-:Y:S05]  /*c7d0*/  BSYNC.RECONVERGENT B1 ;  /* 0x0000000000017941 */ /* 0x000fea0003800200 */
.L_x_228:
        /* <DEDUP_REMOVED lines=25> */
.L_x_231:
[----:B------:R-:W-:Y:S05]  /*c970*/  BSYNC.RECONVERGENT B1 ;  /* 0x0000000000017941 */ /* 0x000fea0003800200 */
.L_x_230:
        /* <DEDUP_REMOVED lines=23> */
.L_x_233:
[----:B------:R-:W-:Y:S05]  /*caf0*/  BSYNC.RECONVERGENT B1 ;  /* 0x0000000000017941 */ /* 0x000fea0003800200 */
.L_x_232:
        /* <DEDUP_REMOVED lines=25> */
.L_x_235:
[----:B------:R-:W-:Y:S05]  /*cc90*/  BSYNC.RECONVERGENT B1 ;  /* 0x0000000000017941 */ /* 0x000fea0003800200 */
.L_x_234:
        /* <DEDUP_REMOVED lines=23> */
.L_x_237:
[----:B------:R-:W-:Y:S05]  /*ce10*/  BSYNC.RECONVERGENT B1 ;  /* 0x0000000000017941 */ /* 0x000fea0003800200 */
.L_x_236:
        /* <DEDUP_REMOVED lines=25> */
.L_x_239:
[----:B------:R-:W-:Y:S05]  /*cfb0*/  BSYNC.RECONVERGENT B1 ;  /* 0x0000000000017941 */ /* 0x000fea0003800200 */
.L_x_238:
        /* <DEDUP_REMOVED lines=23> */
.L_x_241:
[----:B------:R-:W-:Y:S05]  /*d130*/  BSYNC.RECONVERGENT B1 ;  /* 0x0000000000017941 */ /* 0x000fea0003800200 */
.L_x_240:
        /* <DEDUP_REMOVED lines=25> */
.L_x_243:
[----:B------:R-:W-:Y:S05]  /*d2d0*/  BSYNC.RECONVERGENT B1 ;  /* 0x0000000000017941 */ /* 0x000fea0003800200 */
.L_x_242:
        /* <DEDUP_REMOVED lines=23> */
.L_x_245:
[----:B------:R-:W-:Y:S05]  /*d450*/  BSYNC.RECONVERGENT B1 ;  /* 0x0000000000017941 */ /* 0x000fea0003800200 */
.L_x_244:
        /* <DEDUP_REMOVED lines=25> */
.L_x_247:
[----:B------:R-:W-:Y:S05]  /*d5f0*/  BSYNC.RECONVERGENT B1 ;  /* 0x0000000000017941 */ /* 0x000fea0003800200 */
.L_x_246:
[----:B------:R-:W-:Y:S01]  /*d600*/  MOV R8, R4 ;  /* 0x0000000400087202 */ /* 0x000fe20000000f00 */
[----:B------:R-:W-:-:S07]  /*d610*/  IMAD.MOV.U32 R9, RZ, RZ, R5 ;  /* 0x000000ffff097224 */ /* 0x000fce00078e0005 */
.L_x_212:
[----:B------:R-:W0:Y:S02]  /*d620*/  LDCU UR12, c[0x3][UR5+0x3410] ;  /* 0x00c68200050c77ac */ /* 0x000e240008000800 */
[----:B0-----:R-:W-:-:S09]  /*d630*/  UISETP.GE.AND UP0, UPT, UR12, 0x1, UPT ;  /* 0x000000010c00788c */ /* 0x001fd2000bf06270 */
[----:B------:R-:W-:Y:S05]  /*d640*/  BRA.U !UP0, `(.L_x_248) ;  /* 0x0000002508347547 */ /* 0x000fea000b800000 */
[----:B------:R-:W-:Y:S02]  /*d650*/  UIMAD UR9, UR4, 0x28, URZ ;  /* 0x00000028040978a4 */ /* 0x000fe4000f8e02ff */
[----:B------:R-:W-:Y:S02]  /*d660*/  UIMAD UR6, UR4, 0x140, UR6 ;  /* 0x00000140040678a4 */ /* 0x000fe4000f8e0206 */
[----:B------:R-:W-:Y:S01]  /*d670*/  UIMAD UR8, UR4, 0x50, UR7 ;  /* 0x00000050040878a4 */ /* 0x000fe2000f8e0207 */
[----:B------:R-:W0:Y:S01]  /*d680*/  LDCU UR13, c[0x3][UR5+0x410] ;  /* 0x00c08200050d77ac */ /* 0x000e220008000800 */
[----:B------:R-:W-:Y:S02]  /*d690*/  UIADD3 UR4, UPT, UPT, -UR12, URZ, URZ ;  /* 0x000000ff0c047290 */ /* 0x000fe4000fffe1ff */
[----:B------:R-:W-:Y:S02]  /*d6a0*/  UIADD3 UR9, UPT, UPT, UR9, 0xc10, URZ ;  /* 0x00000c1009097890 */ /* 0x000fe4000fffe0ff */
[----:B------:R-:W-:-:S12]  /*d6b0*/  UIADD3 UR7, UPT, UPT, UR6, 0x10, URZ ;  /* 0x0000001006077890 */ /* 0x000fd8000fffe0ff */
.L_x_284:
[----:B-1----:R-:W2:Y:S04]  /*d6c0*/  LDL.128 R4, [UR7+-0x10] ;  /* 0xfffff007ff047983 */ /* 0x002ea80008100c00 */
[----:B------:R-:W3:Y:S01]  /*d6d0*/  LDL.128 R40, [UR7] ;  /* 0x00000007ff287983 */ /* 0x000ee20008100c00 */
[----:B------:R-:W1:Y:S01]  /*d6e0*/  LDCU UR6, c[0x3][UR9] ;  /* 0x00c00000090677ac */ /* 0x000e620008000800 */
[----:B------:R-:W-:Y:S01]  /*d6f0*/  BSSY.RECONVERGENT B1, `(.L_x_249) ;  /* 0x000006b000017945 */ /* 0x000fe20003800200 */
[----:B-1----:R-:W-:-:S12]  /*d700*/  USHF.L.U32 UR6, UR6, 0x2, URZ ;  /* 0x0000000206067899 */ /* 0x002fd800080006ff */
        /* <DEDUP_REMOVED lines=17> */
[----:B------:R-:W-:Y:S01]  /*d820*/  FSETP.GEU.AND P1, PT, |R9|, 6.5827683646048100446e-37, PT ;  /* 0x036000000900780b */ /* 0x000fe20003f2e200 */
[----:B------:R-:W-:Y:S01]  /*d830*/  @!P0 IMAD.MOV.U32 R2, RZ, RZ, R4 ;  /* 0x000000ffff028224 */ /* 0x000fe200078e0004 */
[-C--:B------:R-:W-:Y:S01]  /*d840*/  @P0 MOV R2, R42.reuse ;  /* 0x0000002a00020202 */ /* 0x080fe20000000f00 */
[----:B------:R-:W-:Y:S01]  /*d850*/  @!P0 IMAD.MOV.U32 R3, RZ, RZ, R5 ;  /* 0x000000ffff038224 */ /* 0x000fe200078e0005 */
        /* <DEDUP_REMOVED lines=8> */
[----:B------:R-:W-:Y:S01]  /*d8e0*/  @P0 IMAD.MOV.U32 R45, RZ, RZ, R5 ;  /* 0x000000ffff2d0224 */ /* 0x000fe200078e0005 */
[----:B------:R-:W-:Y:S01]  /*d8f0*/  DMUL R38, R42, R38 ;  /* 0x000000262a267228 */ /* 0x000fe20000000000 */
        /* <DEDUP_REMOVED lines=46> */
[----:B------:R-:W-:-:S05]  /*dbe0*/  DMUL R34, R4, R34 ;  /* 0x0000002204227228 */ /* 0x000fca0000000000 */
[----:B------:R-:W-:Y:S02]  /*dbf0*/  DMUL R36, R2, R36 ;  /* 0x0000002402247228 */ /* 0x000fe40000000000 */
[----:B------:R-:W-:Y:S01]  /*dc00*/  DADD R46, R26, R46 ;  /* 0x000000001a2e7229 */ /* 0x000fe2000000002e */
[----:B------:R-:W-:-:S07]  /*dc10*/  IMAD.MOV.U32 R2, RZ, RZ, 0x1 ;  /* 0x00000001ff027424 */ /* 0x000fce00078e00ff */
[----:B------:R-:W-:-:S08]  /*dc20*/  DADD R46, R28, R46 ;  /* 0x000000001c2e7229 */ /* 0x000fd0000000002e */
[----:B------:R-:W-:-:S08]  /*dc30*/  DADD R46, R30, R46 ;  /* 0x000000001e2e7229 */ /* 0x000fd0000000002e */
[----:B------:R-:W-:-:S08]  /*dc40*/  DADD R46, R32, R46 ;  /* 0x00000000202e7229 */ /* 0x000fd0000000002e */
[----:B------:R-:W-:-:S08]  /*dc50*/  DADD R46, R34, R46 ;  /* 0x00000000222e7229 */ /* 0x000fd0000000002e */
[----:B------:R-:W-:-:S08]  /*dc60*/  DADD R46, R36, R46 ;  /* 0x00000000242e7229 */ /* 0x000fd0000000002e */
[----:B------:R-:W-:-:S06]  /*dc70*/  DADD R56, R38, R46 ;  /* 0x0000000026387229 */ /* 0x000fcc000000002e */
[----:B------:R-:W0:Y:S02]  /*dc80*/  MUFU.RCP64H R3, R57 ;  /* 0x0000003900037308 */ /* 0x000e240000001800 */
        /* <DEDUP_REMOVED lines=17> */
.L_x_250:
[----:B------:R-:W-:Y:S05]  /*dda0*/  BSYNC.RECONVERGENT B1 ;  /* 0x0000000000017941 */ /* 0x000fea0003800200 */
.L_x_249:
        /* <DEDUP_REMOVED lines=25> */
.L_x_252:
[----:B------:R-:W-:Y:S05]  /*df40*/  BSYNC.RECONVERGENT B1 ;  /* 0x0000000000017941 */ /* 0x000fea0003800200 */
.L_x_251:
        /* <DEDUP_REMOVED lines=23> */
.L_x_254:
[----:B------:R-:W-:Y:S05]  /*e0c0*/  BSYNC.RECONVERGENT B1 ;  /* 0x0000000000017941 */ /* 0x000fea0003800200 */
.L_x_253:
        /* <DEDUP_REMOVED lines=25> */
.L_x_256:
[----:B------:R-:W-:Y:S05]  /*e260*/  BSYNC.RECONVERGENT B1 ;  /* 0x0000000000017941 */ /* 0x000fea0003800200 */
.L_x_255:
        /* <DEDUP_REMOVED lines=23> */
.L_x_258:
[----:B------:R-:W-:Y:S05]  /*e3e0*/  BSYNC.RECONVERGENT B1 ;  /* 0x0000000000017941 */ /* 0x000fea0003800200 */
.L_x_257:
        /* <DEDUP_REMOVED lines=25> */
.L_x_260:
[----:B------:R-:W-:Y:S05]  /*e580*/  BSYNC.RECONVERGENT B1 ;  /* 0x0000000000017941 */ /* 0x000fea0003800200 */
.L_x_259:
        /* <DEDUP_REMOVED lines=23> */
.L_x_262:
[----:B------:R-:W-:Y:S05]  /*e700*/  BSYNC.RECONVERGENT B1 ;  /* 0x0000000000017941 */ /* 0x000fea0003800200 */
.L_x_261:
        /* <DEDUP_REMOVED lines=25> */
.L_x_264:
[----:B------:R-:W-:Y:S05]  /*e8a0*/  BSYNC.RECONVERGENT B1 ;  /* 0x0000000000017941 */ /* 0x000fea0003800200 */
.L_x_263:
        /* <DEDUP_REMOVED lines=23> */
.L_x_266:
[----:B------:R-:W-:Y:S05]  /*ea20*/  BSYNC.RECONVERGENT B1 ;  /* 0x0000000000017941 */ /* 0x000fea0003800200 */
.L_x_265:
        /* <DEDUP_REMOVED lines=25> */
.L_x_268:
[----:B------:R-:W-:Y:S05]  /*ebc0*/  BSYNC.RECONVERGENT B1 ;  /* 0x0000000000017941 */ /* 0x000fea0003800200 */
.L_x_267:
        /* <DEDUP_REMOVED lines=23> */
.L_x_270:
[----:B------:R-:W-:Y:S05]  /*ed40*/  BSYNC.RECONVERGENT B1 ;  /* 0x0000000000017941 */ /* 0x000fea0003800200 */
.L_x_269:
        /* <DEDUP_REMOVED lines=25> */
.L_x_272:
[----:B------:R-:W-:Y:S05]  /*eee0*/  BSYNC.RECONVERGENT B1 ;  /* 0x0000000000017941 */ /* 0x000fea0003800200 */
.L_x_271:
        /* <DEDUP_REMOVED lines=23> */
.L_x_274:
[----:B------:R-:W-:Y:S05]  /*f060*/  BSYNC.RECONVERGENT B1 ;  /* 0x0000000000017941 */ /* 0x000fea0003800200 */
.L_x_273:
        /* <DEDUP_REMOVED lines=25> */
.L_x_276:
[----:B------:R-:W-:Y:S05]  /*f200*/  BSYNC.RECONVERGENT B1 ;  /* 0x0000000000017941 */ /* 0x000fea0003800200 */
.L_x_275:
        /* <DEDUP_REMOVED lines=23> */
.L_x_278:
[----:B------:R-:W-:Y:S05]  /*f380*/  BSYNC.RECONVERGENT B1 ;  /* 0x0000000000017941 */ /* 0x000fea0003800200 */
.L_x_277:
        /* <DEDUP_REMOVED lines=25> */
.L_x_280:
[----:B------:R-:W-:Y:S05]  /*f520*/  BSYNC.RECONVERGENT B1 ;  /* 0x0000000000017941 */ /* 0x000fea0003800200 */
.L_x_279:
[----:B------:R-:W-:Y:S01]  /*f530*/  ISETP.GT.AND P0, PT, R57, 0xfffff, PT ;  /* 0x000fffff3900780c */ /* 0x000fe20003f04270 */
[----:B------:R-:W-:Y:S01]  /*f540*/  IMAD.MOV.U32 R3, RZ, RZ, R57 ;  /* 0x000000ffff037224 */ /* 0x000fe200078e0039 */
[----:B------:R-:W-:Y:S01]  /*f550*/  MOV R2, R56 ;  /* 0x0000003800027202 */ /* 0x000fe20000000f00 */
[----:B------:R-:W-:Y:S01]  /*f560*/  BSSY.RECONVERGENT B0, `(.L_x_281) ;  /* 0x0000052000007945 */ /* 0x000fe20003800200 */
[----:B------:R-:W-:Y:S02]  /*f570*/  IMAD.MOV.U32 R38, RZ, RZ, R4 ;  /* 0x000000ffff267224 */ /* 0x000fe400078e0004 */
[----:B------:R-:W-:-:S07]  /*f580*/  IMAD.MOV.U32 R39, RZ, RZ, R5 ;  /* 0x000000ffff277224 */ /* 0x000fce00078e0005 */
[----:B------:R-:W-:-:S10]  /*f590*/  @!P0 DMUL R56, R56, 1.80143985094819840000e+16 ;  /* 0x4350000038388828 */ /* 0x000fd40000000000 */
[----:B------:R-:W-:Y:S02]  /*f5a0*/  @!P0 IMAD.MOV.U32 R3, RZ, RZ, R57 ;  /* 0x000000ffff038224 */ /* 0x000fe400078e0039 */
[----:B------:R-:W-:Y:S02]  /*f5b0*/  @!P0 IMAD.MOV.U32 R2, RZ, RZ, R56 ;  /* 0x000000ffff028224 */ /* 0x000fe400078e0038 */
[----:B------:R-:W-:-:S05]  /*f5c0*/  VIADD R0, R3, 0xffffffff ;  /* 0xffffffff03007836 */ /* 0x000fca0000000000 */
[----:B------:R-:W-:Y:S02]  /*f5d0*/  ISETP.GT.U32.AND P1, PT, R0, 0x7feffffe, PT ;  /* 0x7feffffe0000780c */ /* 0x000fe40003f24070 */
[----:B------:R-:W-:Y:S02]  /*f5e0*/  MOV R0, 0xfffffc01 ;  /* 0xfffffc0100007802 */ /* 0x000fe40000000f00 */
[----:B------:R-:W-:-:S09]  /*f5f0*/  @!P0 MOV R0, 0xfffffbcb ;  /* 0xfffffbcb00008802 */ /* 0x000fd20000000f00 */
        /* <DEDUP_REMOVED lines=66> */
.L_x_282:
[----:B------:R-:W-:Y:S01]  /*fa20*/  IMAD.MOV.U32 R2, RZ, RZ, 0x0 ;  /* 0x00000000ff027424 */ /* 0x000fe200078e00ff */
[----:B------:R-:W-:Y:S01]  /*fa30*/  LOP3.LUT P0, RZ, R57, 0x7fffffff, RZ, 0xc0, !PT ;  /* 0x7fffffff39ff7812 */ /* 0x000fe2000780c0ff */
[----:B------:R-:W-:-:S06]  /*fa40*/  IMAD.MOV.U32 R3, RZ, RZ, 0x7ff00000 ;  /* 0x7ff00000ff037424 */ /* 0x000fcc00078e00ff */
[----:B------:R-:W-:-:S10]  /*fa50*/  DFMA R2, R56, R2, +INF ;  /* 0x7ff000003802742b */ /* 0x000fd40000000002 */
[----:B------:R-:W-:Y:S02]  /*fa60*/  FSEL R4, R2, RZ, P0 ;  /* 0x000000ff02047208 */ /* 0x000fe40000000000 */
[----:B------:R-:W-:-:S07]  /*fa70*/  FSEL R5, R3, -QNAN , P0 ;  /* 0xfff0000003057808 */ /* 0x000fce0000000000 */
.L_x_283:
[----:B------:R-:W-:Y:S05]  /*fa80*/  BSYNC.RECONVERGENT B0 ;  /* 0x0000000000007941 */ /* 0x000fea0003800200 */
.L_x_281:
[----:B------:R-:W2:Y:S01]  /*fa90*/  LDL.64 R2, [UR8] ;  /* 0x00000008ff027983 */ /* 0x000ea20008100a00 */
[----:B------:R-:W-:Y:S01]  /*faa0*/  UIADD3 UR4, UPT, UPT, UR4, 0x1, URZ ;  /* 0x0000000104047890 */ /* 0x000fe2000fffe0ff */
[----:B------:R-:W-:Y:S01]  /*fab0*/  DADD R4, R4, R54 ;  /* 0x0000000004047229 */ /* 0x000fe20000000036 */
[----:B------:R-:W-:Y:S02]  /*fac0*/  UIADD3 UR7, UPT, UPT, UR7, 0x20, URZ ;  /* 0x0000002007077890 */ /* 0x000fe4000fffe0ff */
[----:B------:R-:W-:Y:S02]  /*fad0*/  UISETP.NE.AND UP0, UPT, UR4, URZ, UPT ;  /* 0x000000ff0400728c */ /* 0x000fe4000bf05270 */
[----:B------:R-:W-:Y:S02]  /*fae0*/  UIADD3 UR9, UPT, UPT, UR9, 0x4, URZ ;  /* 0x0000000409097890 */ /* 0x000fe4000fffe0ff */
[----:B------:R-:W-:Y:S01]  /*faf0*/  UIADD3 UR8, UPT, UPT, UR8, 0x8, URZ ;  /* 0x0000000808087890 */ /* 0x000fe2000fffe0ff */
[----:B--2---:R-:W-:-:S04]  /*fb00*/  DADD R54, R4, R2 ;  /* 0x0000000004367229 */ /* 0x004fc80000000002 */
[----:B------:R-:W-:Y:S07]  /*fb10*/  BRA.U UP0, `(.L_x_284) ;  /* 0xffffffd900e87547 */ /* 0x000fee000b83ffff */
.L_x_248:
[----:B-----5:R-:W-:Y:S01]  /*fb20*/  DADD R2, RZ, R8 ;  /* 0x00000000ff027229 */ /* 0x020fe20000000008 */
[----:B------:R-:W-:Y:S01]  /*fb30*/  FSETP.GEU.AND P1, PT, |R9|, 6.5827683646048100446e-37, PT ;  /* 0x036000000900780b */ /* 0x000fe20003f2e200 */
[----:B------:R-:W-:Y:S06]  /*fb40*/  BSSY.RECONVERGENT B1, `(.L_x_285) ;  /* 0x0000025000017945 */ /* 0x000fec0003800200 */
[----:B------:R-:W-:-:S08]  /*fb50*/  DADD R2, R2, R10 ;  /* 0x0000000002027229 */ /* 0x000fd0000000000a */
        /* <DEDUP_REMOVED lines=13> */
[----:B------:R-:W-:Y:S01]  /*fc30*/  DADD R56, R2, R38 ;  /* 0x0000000002387229 */ /* 0x000fe20000000026 */
[----:B------:R-:W-:-:S05]  /*fc40*/  MOV R2, 0x1 ;  /* 0x0000000100027802 */ /* 0x000fca0000000f00 */
[----:B------:R-:W1:Y:S02]  /*fc50*/  MUFU.RCP64H R3, R57 ;  /* 0x0000003900037308 */ /* 0x000e640000001800 */
        /* <DEDUP_REMOVED lines=19> */
.L_x_286:
[----:B------:R-:W-:Y:S05]  /*fd90*/  BSYNC.RECONVERGENT B1 ;  /* 0x0000000000017941 */ /* 0x000fea0003800200 */
.L_x_285:
        /* <DEDUP_REMOVED lines=23> */
.L_x_288:
[----:B------:R-:W-:Y:S05]  /*ff10*/  BSYNC.RECONVERGENT B1 ;  /* 0x0000000000017941 */ /* 0x000fea0003800200 */
.L_x_287:
        /* <DEDUP_REMOVED lines=23> */
.L_x_290:
[----:B------:R-:W-:Y:S05]  /*10090*/  BSYNC.RECONVERGENT B1 ;  /* 0x0000000000017941 */ /* 0x000fea0003800200 */
.L_x_289:
        /* <DEDUP_REMOVED lines=23> */
.L_x_292:
[----:B------:R-:W-:Y:S05]  /*10210*/  BSYNC.RECONVERGENT B1 ;  /* 0x0000000000017941 */ /* 0x000fea0003800200 */
.L_x_291:
        /* <DEDUP_REMOVED lines=23> */
.L_x_294:
[----:B------:R-:W-:Y:S05]  /*10390*/  BSYNC.RECONVERGENT B1 ;  /* 0x0000000000017941 */ /* 0x000fea0003800200 */
.L_x_293:
        /* <DEDUP_REMOVED lines=23> */
.L_x_296:
[----:B------:R-:W-:Y:S05]  /*10510*/  BSYNC.RECONVERGENT B1 ;  /* 0x0000000000017941 */ /* 0x000fea0003800200 */
.L_x_295:
        /* <DEDUP_REMOVED lines=23> */
.L_x_298:
[----:B------:R-:W-:Y:S05]  /*10690*/  BSYNC.RECONVERGENT B1 ;  /* 0x0000000000017941 */ /* 0x000fea0003800200 */
.L_x_297:
        /* <DEDUP_REMOVED lines=23> */
.L_x_300:
[----:B------:R-:W-:Y:S05]  /*10810*/  BSYNC.RECONVERGENT B1 ;  /* 0x0000000000017941 */ /* 0x000fea0003800200 */
.L_x_299:
        /* <DEDUP_REMOVED lines=23> */
.L_x_302:
[----:B------:R-:W-:Y:S05]  /*10990*/  BSYNC.RECONVERGENT B1 ;  /* 0x0000000000017941 */ /* 0x000fea0003800200 */
.L_x_301:
        /* <DEDUP_REMOVED lines=23> */
.L_x_304:
[----:B------:R-:W-:Y:S05]  /*10b10*/  BSYNC.RECONVERGENT B1 ;  /* 0x0000000000017941 */ /* 0x000fea0003800200 */
.L_x_303:
        /* <DEDUP_REMOVED lines=23> */
.L_x_306:
[----:B------:R-:W-:Y:S05]  /*10c90*/  BSYNC.RECONVERGENT B1 ;  /* 0x0000000000017941 */ /* 0x000fea0003800200 */
.L_x_305:
        /* <DEDUP_REMOVED lines=23> */
.L_x_308:
[----:B------:R-:W-:Y:S05]  /*10e10*/  BSYNC.RECONVERGENT B1 ;  /* 0x0000000000017941 */ /* 0x000fea0003800200 */
.L_x_307:
        /* <DEDUP_REMOVED lines=23> */
.L_x_310:
[----:B------:R-:W-:Y:S05]  /*10f90*/  BSYNC.RECONVERGENT B1 ;  /* 0x0000000000017941 */ /* 0x000fea0003800200 */
.L_x_309:
        /* <DEDUP_REMOVED lines=23> */
.L_x_312:
[----:B------:R-:W-:Y:S05]  /*11110*/  BSYNC.RECONVERGENT B1 ;  /* 0x0000000000017941 */ /* 0x000fea0003800200 */
.L_x_311:
        /* <DEDUP_REMOVED lines=21> */
.L_x_314:
[----:B------:R-:W-:Y:S05]  /*11270*/  BSYNC.RECONVERGENT B1 ;  /* 0x0000000000017941 */ /* 0x000fea0003800200 */
.L_x_313:
[----:B------:R-:W-:Y:S01]  /*11280*/  ISETP.GT.AND P0, PT, R57, 0xfffff, PT ;  /* 0x000fffff3900780c */ /* 0x000fe20003f04270 */
[--C-:B------:R-:W-:Y:S01]  /*11290*/  IMAD.MOV.U32 R6, RZ, RZ, R56.reuse ;  /* 0x000000ffff067224 */ /* 0x100fe200078e0038 */
[----:B------:R-:W-:Y:S01]  /*112a0*/  MOV R5, R57 ;  /* 0x0000003900057202 */ /* 0x000fe20000000f00 */
[----:B------:R-:W-:Y:S01]  /*112b0*/  IMAD.MOV.U32 R7, RZ, RZ, R57 ;  /* 0x000000ffff077224 */ /* 0x000fe200078e0039 */
[----:B------:R-:W-:Y:S01]  /*112c0*/  BSSY.RECONVERGENT B0, `(.L_x_315) ;  /* 0x0000051000007945 */ /* 0x000fe20003800200 */
[----:B------:R-:W-:-:S08]  /*112d0*/  IMAD.MOV.U32 R4, RZ, RZ, R56 ;  /* 0x000000ffff047224 */ /* 0x000fd000078e0038 */
[----:B------:R-:W-:-:S10]  /*112e0*/  @!P0 DMUL R6, R56, 1.80143985094819840000e+16 ;  /* 0x4350000038068828 */ /* 0x000fd40000000000 */
[----:B------:R-:W-:Y:S01]  /*112f0*/  @!P0 IMAD.MOV.U32 R5, RZ, RZ, R7 ;  /* 0x000000ffff058224 */ /* 0x000fe200078e0007 */
[----:B------:R-:W-:-:S03]  /*11300*/  @!P0 MOV R4, R6 ;  /* 0x0000000600048202 */ /* 0x000fc60000000f00 */
[----:B------:R-:W-:-:S05]  /*11310*/  VIADD R0, R5, 0xffffffff ;  /* 0xffffffff05007836 */ /* 0x000fca0000000000 */
[----:B------:R-:W-:Y:S02]  /*11320*/  ISETP.GT.U32.AND P1, PT, R0, 0x7feffffe, PT ;  /* 0x7feffffe0000780c */ /* 0x000fe40003f24070 */
[----:B------:R-:W-:Y:S01]  /*11330*/  MOV R0, 0xfffffc01 ;  /* 0xfffffc0100007802 */ /* 0x000fe20000000f00 */
[----:B------:R-:W-:-:S10]  /*11340*/  @!P0 IMAD.MOV.U32 R0, RZ, RZ, -0x435 ;  /* 0xfffffbcbff008424 */ /* 0x000fd400078e00ff */
        /* <DEDUP_REMOVED lines=10> */
[----:B------:R-:W-:Y:S01]  /*113f0*/  IMAD.MOV.U32 R47, RZ, RZ, 0x43300000 ;  /* 0x43300000ff2f7424 */ /* 0x000fe200078e00ff */
[----:B------:R-:W-:Y:S01]  /*11400*/  LEA.HI R0, R5, R0, RZ, 0xc ;  /* 0x0000000005007211 */ /* 0x000fe200078f60ff */
[----:B------:R-:W-:Y:S01]  /*11410*/  UMOV UR8, 0x80000000 ;  /* 0x8000000000087882 */ /* 0x000fe20000000000 */
[----:B------:R-:W-:-:S09]  /*11420*/  UMOV UR9, 0x43300000 ;  /* 0x4330000000097882 */ /* 0x000fd20000000000 */
[----:B------:R-:W-:Y:S02]  /*11430*/  @P0 VIADD R35, R7, 0xfff00000 ;  /* 0xfff0000007230836 */ /* 0x000fe40000000000 */
[----:B------:R-:W-:-:S03]  /*11440*/  @P0 VIADD R0, R0, 0x1 ;  /* 0x0000000100000836 */ /* 0x000fc60000000000 */
        /* <DEDUP_REMOVED lines=50> */
.L_x_316:
[----:B------:R-:W-:Y:S01]  /*11770*/  MOV R4, 0x0 ;  /* 0x0000000000047802 */ /* 0x000fe20000000f00 */
[----:B------:R-:W-:Y:S01]  /*11780*/  IMAD.MOV.U32 R5, RZ, RZ, 0x7ff00000 ;  /* 0x7ff00000ff057424 */ /* 0x000fe200078e00ff */
[----:B------:R-:W-:-:S05]  /*11790*/  LOP3.LUT P0, RZ, R7, 0x7fffffff, RZ, 0xc0, !PT ;  /* 0x7fffffff07ff7812 */ /* 0x000fca000780c0ff */
[----:B------:R-:W-:-:S10]  /*117a0*/  DFMA R4, R6, R4, +INF ;  /* 0x7ff000000604742b */ /* 0x000fd40000000004 */
[----:B------:R-:W-:Y:S02]  /*117b0*/  FSEL R6, R4, RZ, P0 ;  /* 0x000000ff04067208 */ /* 0x000fe40000000000 */
[----:B------:R-:W-:-:S07]  /*117c0*/  FSEL R7, R5, -QNAN , P0 ;  /* 0xfff0000005077808 */ /* 0x000fce0000000000 */
.L_x_317:
[----:B------:R-:W-:Y:S05]  /*117d0*/  BSYNC.RECONVERGENT B0 ;  /* 0x0000000000007941 */ /* 0x000fea0003800200 */
.L_x_315:
[----:B------:R-:W0:Y:S01]  /*117e0*/  LDCU UR5, c[0x3][UR5+0x10] ;  /* 0x00c00200050577ac */ /* 0x000e220008000800 */
[----:B------:R-:W-:Y:S01]  /*117f0*/  DADD R54, R6, R54 ;  /* 0x0000000006367229 */ /* 0x000fe20000000036 */
[----:B------:R-:W0:Y:S02]  /*11800*/  LDCU UR4, c[0x3][0xc] ;  /* 0x00c00180ff0477ac */ /* 0x000e240008000800 */
[----:B0-----:R-:W-:-:S09]  /*11810*/  UISETP.NE.AND UP0, UPT, UR5, UR4, UPT ;  /* 0x000000040500728c */ /* 0x001fd2000bf05270 */
[----:B------:R-:W-:Y:S05]  /*11820*/  BRA.U UP0, `(.L_x_318) ;  /* 0x0000000100407547 */ /* 0x000fea000b800000 */
[----:B------:R-:W-:Y:S02]  /*11830*/  DADD R58, RZ, R58 ;  /* 0x00000000ff3a7229 */ /* 0x000fe4000000003a */
        /* <DEDUP_REMOVED lines=11> */
[----:B------:R-:W-:Y:S02]  /*118f0*/  DADD R12, R58, R12 ;  /* 0x000000003a0c7229 */ /* 0x000fe4000000000c */
[----:B------:R-:W-:Y:S02]  /*11900*/  DADD R20, R14, R20 ;  /* 0x000000000e147229 */ /* 0x000fe40000000014 */
[----:B------:R-:W-:Y:S01]  /*11910*/  DADD R28, R22, R28 ;  /* 0x00000000161c7229 */ /* 0x000fe2000000001c */
[----:B------:R-:W-:Y:S10]  /*11920*/  BRA `(.L_x_319) ;  /* 0x00000000003c7947 */ /* 0x000ff40003800000 */
.L_x_318:
        /* <DEDUP_REMOVED lines=14> */
[----:B------:R-:W-:-:S11]  /*11a10*/  DADD R28, R10, R2 ;  /* 0x000000000a1c7229 */ /* 0x000fd60000000002 */
.L_x_319:
        /* <DEDUP_REMOVED lines=21> */
.L_x_321:
[----:B------:R-:W-:Y:S05]  /*11b70*/  BSYNC.RECONVERGENT B1 ;  /* 0x0000000000017941 */ /* 0x000fea0003800200 */
.L_x_320:
[----:B------:R-:W0:Y:S01]  /*11b80*/  LDCU.64 UR4, c[0x3][0x5818] ;  /* 0x00cb0300ff0477ac */ /* 0x000e220008000a00 */
[----:B------:R-:W-:Y:S01]  /*11b90*/  DADD R8, R2, R8 ;  /* 0x0000000002087229 */ /* 0x000fe20000000008 */
[----:B------:R-:W-:Y:S01]  /*11ba0*/  BSSY.RECONVERGENT B0, `(.L_x_322) ;  /* 0x000005a000007945 */ /* 0x000fe20003800200 */
[----:B------:R-:W-:Y:S01]  /*11bb0*/  MOV R15, 0xfffffc01 ;  /* 0xfffffc01000f7802 */ /* 0x000fe20000000f00 */
[----:B------:R-:W1:Y:S01]  /*11bc0*/  LDCU.128 UR12, c[0x3][0x5820] ;  /* 0x00cb0400ff0c77ac */ /* 0x000e620008000c00 */
[----:B0-----:R-:W-:Y:S01]  /*11bd0*/  DFMA R12, R12, UR4, RZ ;  /* 0x000000040c0c7c2b */ /* 0x001fe200080000ff */
[----:B------:R-:W0:Y:S07]  /*11be0*/  LDCU.64 UR4, c[0x3][0x5830] ;  /* 0x00cb0600ff0477ac */ /* 0x000e2e0008000a00 */
[----:B-1----:R-:W-:-:S08]  /*11bf0*/  DFMA R12, R20, UR12, R12 ;  /* 0x0000000c140c7c2b */ /* 0x002fd0000800000c */
[----:B------:R-:W-:-:S08]  /*11c00*/  DFMA R12, R28, UR14, R12 ;  /* 0x0000000e1c0c7c2b */ /* 0x000fd0000800000c */
[----:B0-----:R-:W-:-:S10]  /*11c10*/  DFMA R8, R8, UR4, R12 ;  /* 0x0000000408087c2b */ /* 0x001fd4000800000c */
[----:B------:R-:W-:Y:S01]  /*11c20*/  ISETP.GT.AND P0, PT, R9, 0xfffff, PT ;  /* 0x000fffff0900780c */ /* 0x000fe20003f04270 */
[----:B------:R-:W-:Y:S01]  /*11c30*/  IMAD.MOV.U32 R2, RZ, RZ, R8 ;  /* 0x000000ffff027224 */ /* 0x000fe200078e0008 */
[----:B------:R-:W-:Y:S01]  /*11c40*/  MOV R0, R9 ;  /* 0x0000000900007202 */ /* 0x000fe20000000f00 */
[----:B------:R-:W-:-:S10]  /*11c50*/  IMAD.MOV.U32 R3, RZ, RZ, R9 ;  /* 0x000000ffff037224 */ /* 0x000fd400078e0009 */
[----:B------:R-:W-:Y:S01]  /*11c60*/  @!P0 DMUL R2, R2, 1.80143985094819840000e+16 ;  /* 0x4350000002028828 */ /* 0x000fe20000000000 */
[----:B------:R-:W-:-:S09]  /*11c70*/  @!P0 IMAD.MOV.U32 R15, RZ, RZ, -0x435 ;  /* 0xfffffbcbff0f8424 */ /* 0x000fd200078e00ff */
[----:B------:R-:W-:Y:S02]  /*11c80*/  @!P0 IMAD.MOV.U32 R0, RZ, RZ, R3 ;  /* 0x000000ffff008224 */ /* 0x000fe400078e0003 */
[----:B------:R-:W-:Y:S02]  /*11c90*/  @!P0 IMAD.MOV.U32 R8, RZ, RZ, R2 ;  /* 0x000000ffff088224 */ /* 0x000fe400078e0002 */
[----:B------:R-:W-:-:S05]  /*11ca0*/  VIADD R4, R0, 0xffffffff ;  /* 0xffffffff00047836 */ /* 0x000fca0000000000 */
[----:B------:R-:W-:-:S13]  /*11cb0*/  ISETP.GT.U32.AND P1, PT, R4, 0x7feffffe, PT ;  /* 0x7feffffe0400780c */ /* 0x000fda0003f24070 */
        /* <DEDUP_REMOVED lines=10> */
[----:B------:R-:W-:Y:S01]  /*11d60*/  UMOV UR6, 0x80000000 ;  /* 0x8000000000067882 */ /* 0x000fe20000000000 */
[----:B------:R-:W-:Y:S01]  /*11d70*/  LEA.HI R15, R0, R15, RZ, 0xc ;  /* 0x0000000f000f7211 */ /* 0x000fe200078f60ff */
[----:B------:R-:W-:-:S10]  /*11d80*/  UMOV UR7, 0x43300000 ;  /* 0x4330000000077882 */ /* 0x000fd40000000000 */
[----:B------:R-:W-:Y:S01]  /*11d90*/  @P0 VIADD R5, R3, 0xfff00000 ;  /* 0xfff0000003050836 */ /* 0x000fe20000000000 */
[----:B------:R-:W-:-:S03]  /*11da0*/  @P0 IADD3 R15, PT, PT, R15, 0x1, RZ ;  /* 0x000000010f0f0810 */ /* 0x000fc60007ffe0ff */
[----:B------:R-:W-:Y:S01]  /*11db0*/  @P0 IMAD.MOV.U32 R3, RZ, RZ, R5 ;  /* 0x000000ffff030224 */ /* 0x000fe200078e0005 */
[----:B------:R-:W-:Y:S01]  /*11dc0*/  LOP3.LUT R14, R15, 0x80000000, RZ, 0x3c, !PT ;  /* 0x800000000f0e7812 */ /* 0x000fe200078e3cff */
[----:B------:R-:W-:-:S04]  /*11dd0*/  IMAD.MOV.U32 R15, RZ, RZ, 0x43300000 ;  /* 0x43300000ff0f7424 */ /* 0x000fc800078e00ff */
[C---:B------:R-:W-:Y:S02]  /*11de0*/  DADD R4, R2.reuse, 1 ;  /* 0x3ff0000002047429 */ /* 0x040fe40000000000 */
[----:B------:R-:W-:Y:S02]  /*11df0*/  DADD R2, R2, -1 ;  /* 0xbff0000002027429 */ /* 0x000fe40000000000 */
[----:B------:R-:W-:Y:S01]  /*11e00*/  DADD R14, R14, -UR6 ;  /* 0x800000060e0e7e29 */ /* 0x000fe20008000000 */
[----:B------:R-:W-:Y:S01]  /*11e10*/  UMOV UR6, 0xfefa39ef ;  /* 0xfefa39ef00067882 */ /* 0x000fe20000000000 */
[----:B------:R-:W0:Y:S01]  /*11e20*/  MUFU.RCP64H R7, R5 ;  /* 0x0000000500077308 */ /* 0x000e220000001800 */
[----:B------:R-:W-:Y:S01]  /*11e30*/  UMOV UR7, 0x3fe62e42 ;  /* 0x3fe62e4200077882 */ /* 0x000fe20000000000 */
[----:B0-----:R-:W-:-:S08]  /*11e40*/  DFMA R8, -R4, R6, 1 ;  /* 0x3ff000000408742b */ /* 0x001fd00000000106 */
[----:B------:R-:W-:-:S08]  /*11e50*/  DFMA R8, R8, R8, R8 ;  /* 0x000000080808722b */ /* 0x000fd00000000008 */
        /* <DEDUP_REMOVED lines=40> */
.L_x_323:
[----:B------:R-:W-:Y:S01]  /*120e0*/  IMAD.MOV.U32 R4, RZ, RZ, 0x0 ;  /* 0x00000000ff047424 */ /* 0x000fe200078e00ff */
[----:B------:R-:W-:Y:S02]  /*120f0*/  MOV R5, 0x7ff00000 ;  /* 0x7ff0000000057802 */ /* 0x000fe40000000f00 */
[----:B------:R-:W-:-:S04]  /*12100*/  LOP3.LUT P0, RZ, R3, 0x7fffffff, RZ, 0xc0, !PT ;  /* 0x7fffffff03ff7812 */ /* 0x000fc8000780c0ff */
[----:B------:R-:W-:-:S10]  /*12110*/  DFMA R4, R2, R4, +INF ;  /* 0x7ff000000204742b */ /* 0x000fd40000000004 */
[----:B------:R-:W-:Y:S02]  /*12120*/  FSEL R2, R4, RZ, P0 ;  /* 0x000000ff04027208 */ /* 0x000fe40000000000 */
[----:B------:R-:W-:-:S07]  /*12130*/  FSEL R3, R5, -QNAN , P0 ;  /* 0xfff0000005037808 */ /* 0x000fce0000000000 */
.L_x_324:
[----:B------:R-:W-:Y:S05]  /*12140*/  BSYNC.RECONVERGENT B0 ;  /* 0x0000000000007941 */ /* 0x000fea0003800200 */
.L_x_322:
[----:B------:R-:W0:Y:S01]  /*12150*/  S2R R0, SR_TID.X ;  /* 0x0000000000007919 */ /* 0x000e220000002100 */
[----:B------:R-:W0:Y:S01]  /*12160*/  S2UR UR4, SR_CTAID.X ;  /* 0x00000000000479c3 */ /* 0x000e220000002500 */
[----:B------:R-:W-:-:S07]  /*12170*/  DADD R2, R54, R2 ;  /* 0x0000000036027229 */ /* 0x000fce0000000002 */
[----:B------:R-:W0:Y:S08]  /*12180*/  LDC R7, c[0x0][0x360] ;  /* 0x0000d800ff077b82 */ /* 0x000e300000000800 */
[----:B------:R-:W1:Y:S01]  /*12190*/  LDC.64 R4, c[0x0][0x390] ;  /* 0x0000e400ff047b82 */ /* 0x000e620000000a00 */
[----:B0-----:R-:W-:-:S04]  /*121a0*/  IMAD R7, R7, UR4, R0 ;  /* 0x0000000407077c24 */ /* 0x001fc8000f8e0200 */
[----:B-1----:R-:W-:-:S05]  /*121b0*/  IMAD.WIDE R4, R7, 0x8, R4 ;  /* 0x0000000807047825 */ /* 0x002fca00078e0204 */
[----:B------:R-:W-:Y:S01]  /*121c0*/  STG.E.64 desc[UR10][R4.64], R2 ;  /* 0x0000000204007986 */ /* 0x000fe2000c101b0a */
[----:B------:R-:W-:Y:S05]  /*121d0*/  EXIT ;  /* 0x000000000000794d */ /* 0x000fea0003800000 */
        .weak           $__internal_0_$__cuda_sm20_div_rn_f64_full
        .type           $__internal_0_$__cuda_sm20_div_rn_f64_full,@function
        .size           $__internal_0_$__cuda_sm20_div_rn_f64_full,(.L_x_331 - $__internal_0_$__cuda_sm20_div_rn_f64_full)
$__internal_0_$__cuda_sm20_div_rn_f64_full:
[C---:B------:R-:W-:Y:S01]  /*121e0*/  FSETP.GEU.AND P0, PT, |R3|.reuse, 1.469367938527859385e-39, PT ;  /* 0x001000000300780b */ /* 0x040fe20003f0e200 */
[----:B------:R-:W-:Y:S01]  /*121f0*/  IMAD.MOV.U32 R40, RZ, RZ, R2 ;  /* 0x000000ffff287224 */ /* 0x000fe200078e0002 */
[----:B------:R-:W-:Y:S01]  /*12200*/  LOP3.LUT R6, R3, 0x800fffff, RZ, 0xc0, !PT ;  /* 0x800fffff03067812 */ /* 0x000fe200078ec0ff */
[----:B------:R-:W-:Y:S01]  /*12210*/  IMAD.MOV.U32 R41, RZ, RZ, R3 ;  /* 0x000000ffff297224 */ /* 0x000fe200078e0003 */
[----:B------:R-:W-:Y:S01]  /*12220*/  MOV R42, R2 ;  /* 0x00000002002a7202 */ /* 0x000fe20000000f00 */
[----:B------:R-:W-:Y:S01]  /*12230*/  IMAD.MOV.U32 R45, RZ, RZ, R5 ;  /* 0x000000ffff2d7224 */ /* 0x000fe200078e0005 */
[----:B------:R-:W-:Y:S01]  /*12240*/  LOP3.LUT R43, R6, 0x3ff00000, RZ, 0xfc, !PT ;  /* 0x3ff00000062b7812 */ /* 0x000fe200078efcff */
[----:B------:R-:W-:Y:S01]  /*12250*/  IMAD.MOV.U32 R44, RZ, RZ, R4 ;  /* 0x000000ffff2c7224 */ /* 0x000fe200078e0004 */
[----:B------:R-:W-:Y:S01]  /*12260*/  MOV R50, 0x1 ;  /* 0x0000000100327802 */ /* 0x000fe20000000f00 */
[----:B------:R-:W-:Y:S01]  /*12270*/  BSSY.RECONVERGENT B0, `(.L_x_325) ;  /* 0x0000057000007945 */ /* 0x000fe20003800200 */
[----:B------:R-:W-:-:S02]  /*12280*/  FSETP.GEU.AND P2, PT, |R45|, 1.469367938527859385e-39, PT ;  /* 0x001000002d00780b */ /* 0x000fc40003f4e200 */
[----:B------:R-:W-:Y:S01]  /*12290*/  LOP3.LUT R2, R45, 0x7ff00000, RZ, 0xc0, !PT ;  /* 0x7ff000002d027812 */ /* 0x000fe200078ec0ff */
[----:B------:R-:W-:Y:S01]  /*122a0*/  @!P0 DMUL R42, R40, 8.98846567431157953865e+307 ;  /* 0x7fe00000282a8828 */ /* 0x000fe20000000000 */
[----:B------:R-:W-:Y:S01]  /*122b0*/  LOP3.LUT R5, R3, 0x7ff00000, RZ, 0xc0, !PT ;  /* 0x7ff0000003057812 */ /* 0x000fe200078ec0ff */
[----:B------:R-:W-:-:S03]  /*122c0*/  IMAD.MOV.U32 R3, RZ, RZ, 0x1ca00000 ;  /* 0x1ca00000ff037424 */ /* 0x000fc600078e00ff */
[C---:B------:R-:W-:Y:S01]  /*122d0*/  ISETP.GE.U32.AND P1, PT, R2.reuse, R5, PT ;  /* 0x000000050200720c */ /* 0x040fe20003f26070 */
[----:B------:R-:W0:Y:S03]  /*122e0*/  MUFU.RCP64H R51, R43 ;  /* 0x0000002b00337308 */ /* 0x000e260000001800 */
[----:B------:R-:W-:Y:S02]  /*122f0*/  SEL R6, R3, 0x63400000, !P1 ;  /* 0x6340000003067807 */ /* 0x000fe40004800000 */
[----:B------:R-:W-:Y:S02]  /*12300*/  @!P2 LOP3.LUT R7, R41, 0x7ff00000, RZ, 0xc0, !PT ;  /* 0x7ff000002907a812 */ /* 0x000fe400078ec0ff */
[----:B------:R-:W-:Y:S02]  /*12310*/  @!P2 MOV R48, RZ ;  /* 0x000000ff0030a202 */ /* 0x000fe40000000f00 */
[----:B------:R-:W-:-:S02]  /*12320*/  @!P2 ISETP.GE.U32.AND P3, PT, R2, R7, PT ;  /* 0x000000070200a20c */ /* 0x000fc40003f66070 */
[----:B------:R-:W-:Y:S02]  /*12330*/  @!P0 LOP3.LUT R5, R43, 0x7ff00000, RZ, 0xc0, !PT ;  /* 0x7ff000002b058812 */ /* 0x000fe400078ec0ff */
[----:B------:R-:W-:Y:S01]  /*12340*/  @!P2 SEL R4, R3, 0x63400000, !P3 ;  /* 0x634000000304a807 */ /* 0x000fe20005800000 */
[----:B0-----:R-:W-:-:S03]  /*12350*/  DFMA R46, R50, -R42, 1 ;  /* 0x3ff00000322e742b */ /* 0x001fc6000000082a */
[----:B------:R-:W-:-:S04]  /*12360*/  @!P2 LOP3.LUT R4, R4, 0x80000000, R45, 0xf8, !PT ;  /* 0x800000000404a812 */ /* 0x000fc800078ef82d */
[----:B------:R-:W-:Y:S01]  /*12370*/  @!P2 LOP3.LUT R49, R4, 0x100000, RZ, 0xfc, !PT ;  /* 0x001000000431a812 */ /* 0x000fe200078efcff */
[----:B------:R-:W-:Y:S01]  /*12380*/  IMAD.MOV.U32 R4, RZ, RZ, R2 ;  /* 0x000000ffff047224 */ /* 0x000fe200078e0002 */
[----:B------:R-:W-:-:S08]  /*12390*/  DFMA R46, R46, R46, R46 ;  /* 0x0000002e2e2e722b */ /* 0x000fd0000000002e */
[----:B------:R-:W-:Y:S01]  /*123a0*/  DFMA R50, R50, R46, R50 ;  /* 0x0000002e3232722b */ /* 0x000fe20000000032 */
[----:B------:R-:W-:Y:S01]  /*123b0*/  LOP3.LUT R47, R6, 0x800fffff, R45, 0xf8, !PT ;  /* 0x800fffff062f7812 */ /* 0x000fe200078ef82d */
[----:B------:R-:W-:-:S06]  /*123c0*/  IMAD.MOV.U32 R46, RZ, RZ, R44 ;  /* 0x000000ffff2e7224 */ /* 0x000fcc00078e002c */
[----:B------:R-:W-:Y:S02]  /*123d0*/  DFMA R6, R50, -R42, 1 ;  /* 0x3ff000003206742b */ /* 0x000fe4000000082a */
[----:B------:R-:W-:-:S06]  /*123e0*/  @!P2 DFMA R46, R46, 2, -R48 ;  /* 0x400000002e2ea82b */ /* 0x000fcc0000000830 */
[----:B------:R-:W-:-:S04]  /*123f0*/  DFMA R50, R50, R6, R50 ;  /* 0x000000063232722b */ /* 0x000fc80000000032 */
[----:B------:R-:W-:-:S04]  /*12400*/  @!P2 LOP3.LUT R4, R47, 0x7ff00000, RZ, 0xc0, !PT ;  /* 0x7ff000002f04a812 */ /* 0x000fc800078ec0ff */
[----:B------:R-:W-:Y:S01]  /*12410*/  DMUL R48, R50, R46 ;  /* 0x0000002e32307228 */ /* 0x000fe20000000000 */
[----:B------:R-:W-:-:S05]  /*12420*/  VIADD R6, R4, 0xffffffff ;  /* 0xffffffff04067836 */ /* 0x000fca0000000000 */
[----:B------:R-:W-:Y:S02]  /*12430*/  ISETP.GT.U32.AND P0, PT, R6, 0x7feffffe, PT ;  /* 0x7feffffe0600780c */ /* 0x000fe40003f04070 */
[----:B------:R-:W-:Y:S01]  /*12440*/  IADD3 R6, PT, PT, R5, -0x1, RZ ;  /* 0xffffffff05067810 */ /* 0x000fe20007ffe0ff */
[----:B------:R-:W-:-:S03]  /*12450*/  DFMA R52, R48, -R42, R46 ;  /* 0x8000002a3034722b */ /* 0x000fc6000000002e */
[----:B------:R-:W-:-:S05]  /*12460*/  ISETP.GT.U32.OR P0, PT, R6, 0x7feffffe, P0 ;  /* 0x7feffffe0600780c */ /* 0x000fca0000704470 */
[----:B------:R-:W-:-:S08]  /*12470*/  DFMA R6, R50, R52, R48 ;  /* 0x000000343206722b */ /* 0x000fd00000000030 */
[----:B------:R-:W-:Y:S05]  /*12480*/  @P0 BRA `(.L_x_326) ;  /* 0x0000000000740947 */ /* 0x000fea0003800000 */
[----:B------:R-:W-:-:S04]  /*12490*/  LOP3.LUT R5, R41, 0x7ff00000, RZ, 0xc0, !PT ;  /* 0x7ff0000029057812 */ /* 0x000fc800078ec0ff */
[CC--:B------:R-:W-:Y:S02]  /*124a0*/  VIADDMNMX R4, R2.reuse, -R5.reuse, 0xb9600000, !PT ;  /* 0xb960000002047446 */ /* 0x0c0fe40007800905 */
[----:B------:R-:W-:Y:S02]  /*124b0*/  ISETP.GE.U32.AND P0, PT, R2, R5, PT ;  /* 0x000000050200720c */ /* 0x000fe40003f06070 */
[----:B------:R-:W-:Y:S02]  /*124c0*/  VIMNMX R4, PT, PT, R4, 0x46a00000, PT ;  /* 0x46a0000004047848 */ /* 0x000fe40003fe0100 */
[----:B------:R-:W-:-:S05]  /*124d0*/  SEL R3, R3, 0x63400000, !P0 ;  /* 0x6340000003037807 */ /* 0x000fca0004000000 */
[----:B------:R-:W-:Y:S01]  /*124e0*/  IMAD.IADD R3, R4, 0x1, -R3 ;  /* 0x0000000104037824 */ /* 0x000fe200078e0a03 */
[----:B------:R-:W-:-:S03]  /*124f0*/  MOV R4, RZ ;  /* 0x000000ff00047202 */ /* 0x000fc60000000f00 */
[----:B------:R-:W-:-:S06]  /*12500*/  VIADD R5, R3, 0x7fe00000 ;  /* 0x7fe0000003057836 */ /* 0x000fcc0000000000 */
[----:B------:R-:W-:-:S10]  /*12510*/  DMUL R48, R6, R4 ;  /* 0x0000000406307228 */ /* 0x000fd40000000000 */
[----:B------:R-:W-:-:S13]  /*12520*/  FSETP.GTU.AND P0, PT, |R49|, 1.469367938527859385e-39, PT ;  /* 0x001000003100780b */ /* 0x000fda0003f0c200 */
[----:B------:R-:W-:Y:S05]  /*12530*/  @P0 BRA `(.L_x_327) ;  /* 0x0000000000a80947 */ /* 0x000fea0003800000 */
[----:B------:R-:W-:Y:S01]  /*12540*/  DFMA R42, R6, -R42, R46 ;  /* 0x8000002a062a722b */ /* 0x000fe2000000002e */
[----:B------:R-:W-:-:S09]  /*12550*/  IMAD.MOV.U32 R4, RZ, RZ, RZ ;  /* 0x000000ffff047224 */ /* 0x000fd200078e00ff */
[C---:B------:R-:W-:Y:S02]  /*12560*/  FSETP.NEU.AND P0, PT, R43.reuse, RZ, PT ;  /* 0x000000ff2b00720b */ /* 0x040fe40003f0d000 */
[----:B------:R-:W-:-:S04]  /*12570*/  LOP3.LUT R2, R43, 0x80000000, R41, 0x48, !PT ;  /* 0x800000002b027812 */ /* 0x000fc800078e4829 */
[----:B------:R-:W-:-:S07]  /*12580*/  LOP3.LUT R5, R2, R5, RZ, 0xfc, !PT ;  /* 0x0000000502057212 */ /* 0x000fce00078efcff */
[----:B------:R-:W-:Y:S05]  /*12590*/  @!P0 BRA `(.L_x_327) ;  /* 0x0000000000908947 */ /* 0x000fea0003800000 */
[----:B------:R-:W-:Y:S01]  /*125a0*/  IMAD.MOV R41, RZ, RZ, -R3 ;  /* 0x000000ffff297224 */ /* 0x000fe200078e0a03 */
[----:B------:R-:W-:Y:S01]  /*125b0*/  MOV R40, RZ ;  /* 0x000000ff00287202 */ /* 0x000fe20000000f00 */
[----:B------:R-:W-:Y:S01]  /*125c0*/  DMUL.RP R4, R6, R4 ;  /* 0x0000000406047228 */ /* 0x000fe20000008000 */
[----:B------:R-:W-:-:S04]  /*125d0*/  IADD3 R3, PT, PT, -R3, -0x43300000, RZ ;  /* 0xbcd0000003037810 */ /* 0x000fc80007ffe1ff */
[----:B------:R-:W-:-:S05]  /*125e0*/  DFMA R40, R48, -R40, R6 ;  /* 0x800000283028722b */ /* 0x000fca0000000006 */
[----:B------:R-:W-:-:S05]  /*125f0*/  LOP3.LUT R2, R5, R2, RZ, 0x3c, !PT ;  /* 0x0000000205027212 */ /* 0x000fca00078e3cff */
[----:B------:R-:W-:-:S04]  /*12600*/  FSETP.NEU.AND P0, PT, |R41|, R3, PT ;  /* 0x000000032900720b */ /* 0x000fc80003f0d200 */
[----:B------:R-:W-:Y:S02]  /*12610*/  FSEL R4, R4, R48, !P0 ;  /* 0x0000003004047208 */ /* 0x000fe40004000000 */
[----:B------:R-:W-:-:S03]  /*12620*/  FSEL R5, R2, R49, !P0 ;  /* 0x0000003102057208 */ /* 0x000fc60004000000 */
[----:B------:R-:W-:Y:S02]  /*12630*/  IMAD.MOV.U32 R48, RZ, RZ, R4 ;  /* 0x000000ffff307224 */ /* 0x000fe400078e0004 */
[----:B------:R-:W-:Y:S01]  /*12640*/  IMAD.MOV.U32 R49, RZ, RZ, R5 ;  /* 0x000000ffff317224 */ /* 0x000fe200078e0005 */
[----:B------:R-:W-:Y:S06]  /*12650*/  BRA `(.L_x_327) ;  /* 0x0000000000607947 */ /* 0x000fec0003800000 */
.L_x_326:
[----:B------:R-:W-:-:S14]  /*12660*/  DSETP.NAN.AND P0, PT, R44, R44, PT ;  /* 0x0000002c2c00722a */ /* 0x000fdc0003f08000 */
[----:B------:R-:W-:Y:S05]  /*12670*/  @P0 BRA `(.L_x_328) ;  /* 0x00000000004c0947 */ /* 0x000fea0003800000 */
[----:B------:R-:W-:-:S14]  /*12680*/  DSETP.NAN.AND P0, PT, R40, R40, PT ;  /* 0x000000282800722a */ /* 0x000fdc0003f08000 */
[----:B------:R-:W-:Y:S05]  /*12690*/  @P0 BRA `(.L_x_329) ;  /* 0x0000000000340947 */ /* 0x000fea0003800000 */
[----:B------:R-:W-:Y:S01]  /*126a0*/  ISETP.NE.AND P0, PT, R4, R5, PT ;  /* 0x000000050400720c */ /* 0x000fe20003f05270 */
[----:B------:R-:W-:Y:S01]  /*126b0*/  IMAD.MOV.U32 R49, RZ, RZ, -0x80000 ;  /* 0xfff80000ff317424 */ /* 0x000fe200078e00ff */
[----:B------:R-:W-:-:S11]  /*126c0*/  MOV R48, 0x0 ;  /* 0x0000000000307802 */ /* 0x000fd60000000f00 */
[----:B------:R-:W-:Y:S05]  /*126d0*/  @!P0 BRA `(.L_x_327) ;  /* 0x0000000000408947 */ /* 0x000fea0003800000 */
[----:B------:R-:W-:Y:S02]  /*126e0*/  ISETP.NE.AND P0, PT, R4, 0x7ff00000, PT ;  /* 0x7ff000000400780c */ /* 0x000fe40003f05270 */
[----:B------:R-:W-:Y:S02]  /*126f0*/  LOP3.LUT R3, R45, 0x80000000, R41, 0x48, !PT ;  /* 0x800000002d037812 */ /* 0x000fe400078e4829 */
[----:B------:R-:W-:-:S13]  /*12700*/  ISETP.EQ.OR P0, PT, R5, RZ, !P0 ;  /* 0x000000ff0500720c */ /* 0x000fda0004702670 */
[----:B------:R-:W-:Y:S01]  /*12710*/  @P0 LOP3.LUT R2, R3, 0x7ff00000, RZ, 0xfc, !PT ;  /* 0x7ff0000003020812 */ /* 0x000fe200078efcff */
[----:B------:R-:W-:Y:S01]  /*12720*/  @!P0 IMAD.MOV.U32 R48, RZ, RZ, RZ ;  /* 0x000000ffff308224 */ /* 0x000fe200078e00ff */
[----:B------:R-:W-:Y:S01]  /*12730*/  @!P0 MOV R49, R3 ;  /* 0x0000000300318202 */ /* 0x000fe20000000f00 */
[----:B------:R-:W-:Y:S02]  /*12740*/  @P0 IMAD.MOV.U32 R48, RZ, RZ, RZ ;  /* 0x000000ffff300224 */ /* 0x000fe400078e00ff */
[----:B------:R-:W-:Y:S01]  /*12750*/  @P0 IMAD.MOV.U32 R49, RZ, RZ, R2 ;  /* 0x000000ffff310224 */ /* 0x000fe200078e0002 */
[----:B------:R-:W-:Y:S06]  /*12760*/  BRA `(.L_x_327) ;  /* 0x00000000001c7947 */ /* 0x000fec0003800000 */
.L_x_329:
[----:B------:R-:W-:Y:S02]  /*12770*/  LOP3.LUT R3, R41, 0x80000, RZ, 0xfc, !PT ;  /* 0x0008000029037812 */ /* 0x000fe400078efcff */
[----:B------:R-:W-:-:S03]  /*12780*/  MOV R48, R40 ;  /* 0x0000002800307202 */ /* 0x000fc60000000f00 */
[----:B------:R-:W-:Y:S01]  /*12790*/  IMAD.MOV.U32 R49, RZ, RZ, R3 ;  /* 0x000000ffff317224 */ /* 0x000fe200078e0003 */
[----:B------:R-:W-:Y:S06]  /*127a0*/  BRA `(.L_x_327) ;  /* 0x00000000000c7947 */ /* 0x000fec0003800000 */
.L_x_328:
[----:B------:R-:W-:Y:S01]  /*127b0*/  LOP3.LUT R3, R45, 0x80000, RZ, 0xfc, !PT ;  /* 0x000800002d037812 */ /* 0x000fe200078efcff */
[----:B------:R-:W-:-:S03]  /*127c0*/  IMAD.MOV.U32 R48, RZ, RZ, R44 ;  /* 0x000000ffff307224 */ /* 0x000fc600078e002c */
[----:B------:R-:W-:-:S07]  /*127d0*/  MOV R49, R3 ;  /* 0x0000000300317202 */ /* 0x000fce0000000f00 */
.L_x_327:
[----:B------:R-:W-:Y:S05]  /*127e0*/  BSYNC.RECONVERGENT B0 ;  /* 0x0000000000007941 */ /* 0x000fea0003800200 */
.L_x_325:
[----:B------:R-:W-:Y:S01]  /*127f0*/  MOV R4, R0 ;  /* 0x0000000000047202 */ /* 0x000fe20000000f00 */
[----:B------:R-:W-:Y:S02]  /*12800*/  IMAD.MOV.U32 R5, RZ, RZ, 0x0 ;  /* 0x00000000ff057424 */ /* 0x000fe400078e00ff */
[----:B------:R-:W-:Y:S02]  /*12810*/  IMAD.MOV.U32 R2, RZ, RZ, R48 ;  /* 0x000000ffff027224 */ /* 0x000fe400078e0030 */
[----:B------:R-:W-:Y:S01]  /*12820*/  IMAD.MOV.U32 R3, RZ, RZ, R49 ;  /* 0x000000ffff037224 */ /* 0x000fe200078e0031 */
[----:B------:R-:W-:Y:S06]  /*12830*/  RET.REL.NODEC R4 `(_Z26compute_pattern_lls_kernelPKiS0_Pdi) ;  /* 0xfffffed404f07950 */ /* 0x000fec0003c3ffff */
.L_x_330:
[----:B------:R-:W-:-:S00]  /*12840*/  BRA `(.L_x_330) ;  /* 0xfffffffc00fc7947 */ /* 0x000fc0000383ffff */
[----:B------:R-:W-:-:S00]  /*12850*/  NOP ;  /* 0x0000000000007918 */ /* 0x000fc00000000000 */
        /* <DEDUP_REMOVED lines=10> */
.L_x_331:


//--------------------- .nv.shared.reserved.0     --------------------------
	.section	.nv.shared.reserved.0,"aw",@nobits
	.weak		__nv_reservedSMEM_offset_0_alias
	.size		__nv_reservedSMEM_offset_0_alias, 0, 64
	.other		__nv_reservedSMEM_offset_0_alias,@"STO_CUDA_RESERVED_SHARED STV_DEFAULT"
__nv_reservedSMEM_offset_0_alias:
	.zero		0
	.zero		64


//--------------------- .nv.constant0._Z26compute_pattern_lls_kernelPKiS0_Pdi --------------------------
	.section	.nv.constant0._Z26compute_pattern_lls_kernelPKiS0_Pdi,"a",@progbits
	.sectionflags	@""
	.align	4
.nv.constant0._Z26compute_pattern_lls_kernelPKiS0_Pdi:
	.zero		924


//--------------------- SYMBOLS --------------------------

	.type		.nv.reservedSmem.offset0,@object
	.size		.nv.reservedSmem.offset0,0x4
